// auto-generated by cutlass_sweep.gemm — config: {"arch": "sm_90", "cluster_m": 1, "cluster_n": 4, "dtype": "fp16", "dtype_b": "fp16", "layout": "tn", "stages": 5, "tile_k": 64, "tile_m": 128, "tile_n": 128}
#include "cutlass/cutlass.h"
#include "cutlass/gemm/collective/collective_builder.hpp"
#include "cutlass/gemm/device/gemm_universal_adapter.h"
#include "cutlass/gemm/kernel/gemm_universal.hpp"
#include "cutlass/epilogue/collective/collective_builder.hpp"

using ElemA = cutlass::half_t;
using ElemB = cutlass::half_t;
using ElemCD = cutlass::half_t;
using Acc  = float;
using TileShape    = cute::Shape<cute::_128, cute::_128, cute::_64>;
using ClusterShape = cute::Shape<cute::_1, cute::_4, cute::_1>;

using CollectiveEpilogue = typename cutlass::epilogue::collective::CollectiveBuilder<
    cutlass::arch::Sm90, cutlass::arch::OpClassTensorOp,
    TileShape, ClusterShape,
    cutlass::epilogue::collective::EpilogueTileAuto,
    Acc, Acc,
    ElemCD, cutlass::layout::RowMajor, 128 / cutlass::sizeof_bits<ElemCD>::value,
    ElemCD, cutlass::layout::RowMajor, 128 / cutlass::sizeof_bits<ElemCD>::value,
    cutlass::epilogue::collective::EpilogueScheduleAuto
  >::CollectiveOp;

using CollectiveMainloop = typename cutlass::gemm::collective::CollectiveBuilder<
    cutlass::arch::Sm90, cutlass::arch::OpClassTensorOp,
    ElemA, cutlass::layout::ColumnMajor, 128 / cutlass::sizeof_bits<ElemA>::value,
    ElemB, cutlass::layout::RowMajor, 128 / cutlass::sizeof_bits<ElemB>::value,
    Acc,
    TileShape, ClusterShape,
    cutlass::gemm::collective::StageCount<5>,
    cutlass::gemm::collective::KernelScheduleAuto
  >::CollectiveOp;

using GemmKernel = cutlass::gemm::kernel::GemmUniversal<
    cute::Shape<int,int,int,int>,
    CollectiveMainloop,
    CollectiveEpilogue
>;
using Gemm = cutlass::gemm::device::GemmUniversalAdapter<GemmKernel>;

// Force the device kernel symbol into the cubin without needing a host main.
auto* _anchor = &cutlass::device_kernel<GemmKernel>;


// ===== COMPILED SASS (sm_90a) =====

	.target	sm_90a

	.elftype	@"ET_EXEC"


//--------------------- .note.nv.tkinfo           --------------------------
	.section	.note.nv.tkinfo,"",@"SHT_NOTE"
	.sectionflags	@"SHF_NOTE_NV_TKINFO"
	.tkinfo
        /*0018*/ 	.word	0x00000002
        /*0030*/ 	.string	""
        /*0030*/ 	.string	"ptxas"
        /*0030*/ 	.string	"Cuda compilation tools, release 13.0, V13.0.88"
        /*0030*/ 	.string	"Build cuda_13.0.r13.0/compiler.36424714_0"
        /*0030*/ 	.string	"-arch sm_90a -m 64 "



//--------------------- .note.nv.cuinfo           --------------------------
	.section	.note.nv.cuinfo,"",@"SHT_NOTE"
	.sectionflags	@"SHF_NOTE_NV_CUINFO"
        /*0018*/ 	.short	0x0002
        /*001a*/ 	.short	0x005a
        /*001c*/ 	.short	0x0082
	.zero		2


//--------------------- .nv.info                  --------------------------
	.section	.nv.info,"",@"SHT_CUDA_INFO"
	.align	4


	//----- nvinfo : EIATTR_REGCOUNT
	.align		4
        /*0000*/ 	.byte	0x04, 0x2f
        /*0002*/ 	.short	(.L_15 - .L_14)
	.align		4
.L_14:
        /*0004*/ 	.word	index@(_ZN7cutlass13device_kernelINS_4gemm6kernel13GemmUniversalIN4cute5tupleIJiiiiEEENS1_10collective13CollectiveMmaINS1_34MainloopSm90TmaGmmaWarpSpecializedILi5ENS5_IJNS4_1CILi1EEENSA_ILi4EEESB_EEENS1_35KernelTmaWarpSpecializedCooperativeEEENS5_IJNSA_ILi128EEESG_NSA_ILi64EEEEEENS_6half_tENS5_IJSB_llEEESJ_SK_NS4_8TiledMMAINS4_8MMA_AtomIJNS4_4SM904GMMA26MMA_64x128x16_F32F16F16_SSILNSO_5MajorE1ELSQ_1ELNSO_7ScaleInE1ELSR_1EEEEEENS4_6LayoutINS5_IJNSA_ILi2EEESB_SB_EEENS5_IJSB_NSA_ILi0EEESX_EEEEENS5_IJNS4_10UnderscoreES10_S10_EEEEENS4_23SM90_TMA_LOAD_MULTICASTENS4_14ComposedLayoutINS4_7SwizzleILi3ELi4ELi3EEENS4_18smem_ptr_flag_bitsILi16EEENSU_INS5_IJSH_NSA_ILi8EEEEEENS5_IJSB_SH_EEEEEEEvNS4_8identityENS4_13SM90_TMA_LOADES1D_vS1E_EENS_8epilogue10collective6detail29Sm90TmaWarpSpecializedAdapterINS1I_15DefaultEpilogueISJ_NS5_IJlSB_lEEES1M_NS1H_6thread17LinearCombinationISJ_Li1EffLNS1N_9ScaleType4KindE0ELNS_15FloatRoundStyleE2ESJ_EENS1_15EpilogueDefaultEEEEEvvEEEEvNT_6ParamsE)
        /*0008*/ 	.word	0x000000a8


	//----- nvinfo : EIATTR_FRAME_SIZE
	.align		4
.L_15:
        /*000c*/ 	.byte	0x04, 0x11
        /*000e*/ 	.short	(.L_17 - .L_16)
	.align		4
.L_16:
        /*0010*/ 	.word	index@(_ZN7cutlass13device_kernelINS_4gemm6kernel13GemmUniversalIN4cute5tupleIJiiiiEEENS1_10collective13CollectiveMmaINS1_34MainloopSm90TmaGmmaWarpSpecializedILi5ENS5_IJNS4_1CILi1EEENSA_ILi4EEESB_EEENS1_35KernelTmaWarpSpecializedCooperativeEEENS5_IJNSA_ILi128EEESG_NSA_ILi64EEEEEENS_6half_tENS5_IJSB_llEEESJ_SK_NS4_8TiledMMAINS4_8MMA_AtomIJNS4_4SM904GMMA26MMA_64x128x16_F32F16F16_SSILNSO_5MajorE1ELSQ_1ELNSO_7ScaleInE1ELSR_1EEEEEENS4_6LayoutINS5_IJNSA_ILi2EEESB_SB_EEENS5_IJSB_NSA_ILi0EEESX_EEEEENS5_IJNS4_10UnderscoreES10_S10_EEEEENS4_23SM90_TMA_LOAD_MULTICASTENS4_14ComposedLayoutINS4_7SwizzleILi3ELi4ELi3EEENS4_18smem_ptr_flag_bitsILi16EEENSU_INS5_IJSH_NSA_ILi8EEEEEENS5_IJSB_SH_EEEEEEEvNS4_8identityENS4_13SM90_TMA_LOADES1D_vS1E_EENS_8epilogue10collective6detail29Sm90TmaWarpSpecializedAdapterINS1I_15DefaultEpilogueISJ_NS5_IJlSB_lEEES1M_NS1H_6thread17LinearCombinationISJ_Li1EffLNS1N_9ScaleType4KindE0ELNS_15FloatRoundStyleE2ESJ_EENS1_15EpilogueDefaultEEEEEvvEEEEvNT_6ParamsE)
        /*0014*/ 	.word	0x00000000


	//----- nvinfo : EIATTR_MIN_STACK_SIZE
	.align		4
.L_17:
        /*0018*/ 	.byte	0x04, 0x12
        /*001a*/ 	.short	(.L_19 - .L_18)
	.align		4
.L_18:
        /*001c*/ 	.word	index@(_ZN7cutlass13device_kernelINS_4gemm6kernel13GemmUniversalIN4cute5tupleIJiiiiEEENS1_10collective13CollectiveMmaINS1_34MainloopSm90TmaGmmaWarpSpecializedILi5ENS5_IJNS4_1CILi1EEENSA_ILi4EEESB_EEENS1_35KernelTmaWarpSpecializedCooperativeEEENS5_IJNSA_ILi128EEESG_NSA_ILi64EEEEEENS_6half_tENS5_IJSB_llEEESJ_SK_NS4_8TiledMMAINS4_8MMA_AtomIJNS4_4SM904GMMA26MMA_64x128x16_F32F16F16_SSILNSO_5MajorE1ELSQ_1ELNSO_7ScaleInE1ELSR_1EEEEEENS4_6LayoutINS5_IJNSA_ILi2EEESB_SB_EEENS5_IJSB_NSA_ILi0EEESX_EEEEENS5_IJNS4_10UnderscoreES10_S10_EEEEENS4_23SM90_TMA_LOAD_MULTICASTENS4_14ComposedLayoutINS4_7SwizzleILi3ELi4ELi3EEENS4_18smem_ptr_flag_bitsILi16EEENSU_INS5_IJSH_NSA_ILi8EEEEEENS5_IJSB_SH_EEEEEEEvNS4_8identityENS4_13SM90_TMA_LOADES1D_vS1E_EENS_8epilogue10collective6detail29Sm90TmaWarpSpecializedAdapterINS1I_15DefaultEpilogueISJ_NS5_IJlSB_lEEES1M_NS1H_6thread17LinearCombinationISJ_Li1EffLNS1N_9ScaleType4KindE0ELNS_15FloatRoundStyleE2ESJ_EENS1_15EpilogueDefaultEEEEEvvEEEEvNT_6ParamsE)
        /*0020*/ 	.word	0x00000000
.L_19:


//--------------------- .nv.compat                --------------------------
	.section	.nv.compat,"",@"SHT_CUDA_COMPAT_INFO"
	.align	4
        /*0000*/ 	.byte	0x02, 0x09, 0x01, 0x00, 0x02, 0x02, 0x04, 0x00, 0x02, 0x05, 0x05, 0x00, 0x03, 0x07, 0x01, 0x01
        /*0010*/ 	.byte	0x02, 0x03, 0x01, 0x00, 0x02, 0x06, 0x01, 0x00, 0x04, 0x0b, 0x08, 0x00, 0x00, 0x00, 0x00, 0x00
        /*0020*/ 	.byte	0x00, 0x00, 0x00, 0x00


//--------------------- .nv.info._ZN7cutlass13device_kernelINS_4gemm6kernel13GemmUniversalIN4cute5tupleIJiiiiEEENS1_10collective13CollectiveMmaINS1_34MainloopSm90TmaGmmaWarpSpecializedILi5ENS5_IJNS4_1CILi1EEENSA_ILi4EEESB_EEENS1_35KernelTmaWarpSpecializedCooperativeEEENS5_IJNSA_ILi128EEESG_NSA_ILi64EEEEEENS_6half_tENS5_IJSB_llEEESJ_SK_NS4_8TiledMMAINS4_8MMA_AtomIJNS4_4SM904GMMA26MMA_64x128x16_F32F16F16_SSILNSO_5MajorE1ELSQ_1ELNSO_7ScaleInE1ELSR_1EEEEEENS4_6LayoutINS5_IJNSA_ILi2EEESB_SB_EEENS5_IJSB_NSA_ILi0EEESX_EEEEENS5_IJNS4_10UnderscoreES10_S10_EEEEENS4_23SM90_TMA_LOAD_MULTICASTENS4_14ComposedLayoutINS4_7SwizzleILi3ELi4ELi3EEENS4_18smem_ptr_flag_bitsILi16EEENSU_INS5_IJSH_NSA_ILi8EEEEEENS5_IJSB_SH_EEEEEEEvNS4_8identityENS4_13SM90_TMA_LOADES1D_vS1E_EENS_8epilogue10collective6detail29Sm90TmaWarpSpecializedAdapterINS1I_15DefaultEpilogueISJ_NS5_IJlSB_lEEES1M_NS1H_6thread17LinearCombinationISJ_Li1EffLNS1N_9ScaleType4KindE0ELNS_15FloatRoundStyleE2ESJ_EENS1_15EpilogueDefaultEEEEEvvEEEEvNT_6ParamsE --------------------------
	.section	.nv.info._ZN7cutlass13device_kernelINS_4gemm6kernel13GemmUniversalIN4cute5tupleIJiiiiEEENS1_10collective13CollectiveMmaINS1_34MainloopSm90TmaGmmaWarpSpecializedILi5ENS5_IJNS4_1CILi1EEENSA_ILi4EEESB_EEENS1_35KernelTmaWarpSpecializedCooperativeEEENS5_IJNSA_ILi128EEESG_NSA_ILi64EEEEEENS_6half_tENS5_IJSB_llEEESJ_SK_NS4_8TiledMMAINS4_8MMA_AtomIJNS4_4SM904GMMA26MMA_64x128x16_F32F16F16_SSILNSO_5MajorE1ELSQ_1ELNSO_7ScaleInE1ELSR_1EEEEEENS4_6LayoutINS5_IJNSA_ILi2EEESB_SB_EEENS5_IJSB_NSA_ILi0EEESX_EEEEENS5_IJNS4_10UnderscoreES10_S10_EEEEENS4_23SM90_TMA_LOAD_MULTICASTENS4_14ComposedLayoutINS4_7SwizzleILi3ELi4ELi3EEENS4_18smem_ptr_flag_bitsILi16EEENSU_INS5_IJSH_NSA_ILi8EEEEEENS5_IJSB_SH_EEEEEEEvNS4_8identityENS4_13SM90_TMA_LOADES1D_vS1E_EENS_8epilogue10collective6detail29Sm90TmaWarpSpecializedAdapterINS1I_15DefaultEpilogueISJ_NS5_IJlSB_lEEES1M_NS1H_6thread17LinearCombinationISJ_Li1EffLNS1N_9ScaleType4KindE0ELNS_15FloatRoundStyleE2ESJ_EENS1_15EpilogueDefaultEEEEEvvEEEEvNT_6ParamsE,"",@"SHT_CUDA_INFO"
	.sectionflags	@""
	.align	4


	//----- nvinfo : EIATTR_CUDA_API_VERSION
	.align		4
        /*0000*/ 	.byte	0x04, 0x37
        /*0002*/ 	.short	(.L_21 - .L_20)
.L_20:
        /*0004*/ 	.word	0x00000082


	//----- nvinfo : EIATTR_KPARAM_INFO
	.align		4
.L_21:
        /*0008*/ 	.byte	0x04, 0x17
        /*000a*/ 	.short	(.L_23 - .L_22)
.L_22:
        /*000c*/ 	.word	0x00000000
        /*0010*/ 	.short	0x0000
        /*0012*/ 	.short	0x0070
        /*0014*/ 	.byte	0x00, 0xf0, 0x01, 0x10


	//----- nvinfo : EIATTR_SPARSE_MMA_MASK
	.align		4
.L_23:
        /*0018*/ 	.byte	0x03, 0x50
        /*001a*/ 	.short	0x0000


	//----- nvinfo : EIATTR_MAXREG_COUNT
	.align		4
        /*001c*/ 	.byte	0x03, 0x1b
        /*001e*/ 	.short	0x00a8


	//----- nvinfo : EIATTR_NUM_BARRIERS
	.align		4
        /*0020*/ 	.byte	0x02, 0x4c
        /*0022*/ 	.byte	0x01
	.zero		1


	//----- nvinfo : EIATTR_EXTERNS
	.align		4
        /*0024*/ 	.byte	0x04, 0x0f
        /*0026*/ 	.short	(.L_25 - .L_24)


	//   ....[0]....
	.align		4
.L_24:
        /*0028*/ 	.word	index@(__assertfail)


	//----- nvinfo : EIATTR_MERCURY_ISA_VERSION
	.align		4
.L_25:
        /*002c*/ 	.byte	0x03, 0x5f
        /*002e*/ 	.short	0x0101


	//----- nvinfo : EIATTR_INT_WARP_WIDE_INSTR_OFFSETS
	.align		4
        /*0030*/ 	.byte	0x04, 0x31
        /*0032*/ 	.short	(.L_27 - .L_26)


	//   ....[0]....
.L_26:
        /*0034*/ 	.word	0x00000470


	//   ....[1]....
        /*0038*/ 	.word	0x00000490


	//   ....[2]....
        /*003c*/ 	.word	0x00000640


	//   ....[3]....
        /*0040*/ 	.word	0x00001ea0


	//----- nvinfo : EIATTR_COOP_GROUP_MASK_REGIDS
	.align		4
.L_27:
        /*0044*/ 	.byte	0x04, 0x29
        /*0046*/ 	.short	(.L_29 - .L_28)


	//   ....[0]....
.L_28:
        /*0048*/ 	.word	0xffffffff


	//   ....[1]....
        /*004c*/ 	.word	0xffffffff


	//   ....[2]....
        /*0050*/ 	.word	0xffffffff


	//   ....[3]....
        /*0054*/ 	.word	0xffffffff


	//   ....[4]....
        /*0058*/ 	.word	0xffffffff


	//   ....[5]....
        /*005c*/ 	.word	0xffffffff


	//----- nvinfo : EIATTR_COOP_GROUP_INSTR_OFFSETS
	.align		4
.L_29:
        /*0060*/ 	.byte	0x04, 0x28
        /*0062*/ 	.short	(.L_31 - .L_30)


	//   ....[0]....
.L_30:
        /*0064*/ 	.word	0x00000060


	//   ....[1]....
        /*0068*/ 	.word	0x00000070


	//   ....[2]....
        /*006c*/ 	.word	0x00000130


	//   ....[3]....
        /*0070*/ 	.word	0x000002e0


	//   ....[4]....
        /*0074*/ 	.word	0x000007b0


	//   ....[5]....
        /*0078*/ 	.word	0x00001430


	//----- nvinfo : EIATTR_REG_RECONFIG
	.align		4
.L_31:
        /*007c*/ 	.byte	0x01, 0x54
	.zero		2


	//----- nvinfo : EIATTR_SYSCALL_OFFSETS
	.align		4
        /*0080*/ 	.byte	0x04, 0x46
        /*0082*/ 	.short	(.L_33 - .L_32)


	//   ....[0]....
.L_32:
        /*0084*/ 	.word	0x00001610


	//----- nvinfo : EIATTR_MBARRIER_INSTR_OFFSETS
	.align		4
.L_33:
        /*0088*/ 	.byte	0x04, 0x39
        /*008a*/ 	.short	(.L_35 - .L_34)


	//   ....[0]....
.L_34:
        /*008c*/ 	.word	0x00000230
        /*0090*/ 	.word	0x000000ff
        /*0094*/ 	.word	0x00000000
        /*0098*/ 	.short	0x0100
        /*009a*/ 	.byte	0x08
	.zero		1


	//   ....[1]....
        /*009c*/ 	.word	0x00000240
        /*00a0*/ 	.word	0x000000ff
        /*00a4*/ 	.word	0x00000028
        /*00a8*/ 	.short	0x0100
        /*00aa*/ 	.byte	0x08
	.zero		1


	//   ....[2]....
        /*00ac*/ 	.word	0x00000250
        /*00b0*/ 	.word	0x000000ff
        /*00b4*/ 	.word	0x00000008
        /*00b8*/ 	.short	0x0100
        /*00ba*/ 	.byte	0x08
	.zero		1


	//   ....[3]....
        /*00bc*/ 	.word	0x00000260
        /*00c0*/ 	.word	0x000000ff
        /*00c4*/ 	.word	0x00000030
        /*00c8*/ 	.short	0x0100
        /*00ca*/ 	.byte	0x08
	.zero		1


	//   ....[4]....
        /*00cc*/ 	.word	0x00000270
        /*00d0*/ 	.word	0x000000ff
        /*00d4*/ 	.word	0x00000010
        /*00d8*/ 	.short	0x0100
        /*00da*/ 	.byte	0x08
	.zero		1


	//   ....[5]....
        /*00dc*/ 	.word	0x00000280
        /*00e0*/ 	.word	0x000000ff
        /*00e4*/ 	.word	0x00000038
        /*00e8*/ 	.short	0x0100
        /*00ea*/ 	.byte	0x08
	.zero		1


	//   ....[6]....
        /*00ec*/ 	.word	0x00000290
        /*00f0*/ 	.word	0x000000ff
        /*00f4*/ 	.word	0x00000018
        /*00f8*/ 	.short	0x0100
        /*00fa*/ 	.byte	0x08
	.zero		1


	//   ....[7]....
        /*00fc*/ 	.word	0x000002a0
        /*0100*/ 	.word	0x000000ff
        /*0104*/ 	.word	0x00000040
        /*0108*/ 	.short	0x0100
        /*010a*/ 	.byte	0x08
	.zero		1


	//   ....[8]....
        /*010c*/ 	.word	0x000002b0
        /*0110*/ 	.word	0x000000ff
        /*0114*/ 	.word	0x00000020
        /*0118*/ 	.short	0x0100
        /*011a*/ 	.byte	0x08
	.zero		1


	//   ....[9]....
        /*011c*/ 	.word	0x000002c0
        /*0120*/ 	.word	0x000000ff
        /*0124*/ 	.word	0x00000048
        /*0128*/ 	.short	0x0100
        /*012a*/ 	.byte	0x08
	.zero		1


	//   ....[10]....
        /*012c*/ 	.word	0x000006d0
        /*0130*/ 	.word	0x000000ff
        /*0134*/ 	.word	0x00000060
        /*0138*/ 	.short	0x0100
        /*013a*/ 	.byte	0x06
	.zero		1


	//   ....[11]....
        /*013c*/ 	.word	0x00000760
        /*0140*/ 	.word	0x000000ff
        /*0144*/ 	.word	0x00000068
        /*0148*/ 	.short	0x0100
        /*014a*/ 	.byte	0x06
	.zero		1


	//   ....[12]....
        /*014c*/ 	.word	0x000016d0
        /*0150*/ 	.word	0x00000003
        /*0154*/ 	.word	0x00000000
        /*0158*/ 	.short	0x010a
        /*015a*/ 	.byte	0x3f
	.zero		1


	//   ....[13]....
        /*015c*/ 	.word	0x00001730
        /*0160*/ 	.word	0x00000003
        /*0164*/ 	.word	0x00000000
        /*0168*/ 	.short	0x010a
        /*016a*/ 	.byte	0x3f
	.zero		1


	//   ....[14]....
        /*016c*/ 	.word	0x00001ab0
        /*0170*/ 	.word	0x00000005
        /*0174*/ 	.word	0x00000000
        /*0178*/ 	.short	0x010a
        /*017a*/ 	.byte	0x3f
	.zero		1


	//   ....[15]....
        /*017c*/ 	.word	0x00001af0
        /*0180*/ 	.word	0x00000005
        /*0184*/ 	.word	0x00000000
        /*0188*/ 	.short	0x010a
        /*018a*/ 	.byte	0x3f
	.zero		1


	//   ....[16]....
        /*018c*/ 	.word	0x00001d50
        /*0190*/ 	.word	0x00000004
        /*0194*/ 	.word	0x00000000
        /*0198*/ 	.short	0x0101
        /*019a*/ 	.byte	0x3f
	.zero		1


	//   ....[17]....
        /*019c*/ 	.word	0x00001f40
        /*01a0*/ 	.word	0x00000000
        /*01a4*/ 	.word	0x00000000
        /*01a8*/ 	.short	0x0101
        /*01aa*/ 	.byte	0x3f
	.zero		1


	//   ....[18]....
        /*01ac*/ 	.word	0x00007020
        /*01b0*/ 	.word	0x00000016
        /*01b4*/ 	.word	0x00000028
        /*01b8*/ 	.short	0x010a
        /*01ba*/ 	.byte	0x3f
	.zero		1


	//   ....[19]....
        /*01bc*/ 	.word	0x00007490
        /*01c0*/ 	.word	0x00000006
        /*01c4*/ 	.word	0x00000068
        /*01c8*/ 	.short	0x0101
        /*01ca*/ 	.byte	0x3f
	.zero		1


	//   ....[20]....
        /*01cc*/ 	.word	0x00007bc0
        /*01d0*/ 	.word	0x00000007
        /*01d4*/ 	.word	0x00000000
        /*01d8*/ 	.short	0x010a
        /*01da*/ 	.byte	0x3f
	.zero		1


	//   ....[21]....
        /*01dc*/ 	.word	0x00007c40
        /*01e0*/ 	.word	0x00000008
        /*01e4*/ 	.word	0x00000000
        /*01e8*/ 	.short	0x010a
        /*01ea*/ 	.byte	0x3f
	.zero		1


	//   ....[22]....
        /*01ec*/ 	.word	0x00007cd0
        /*01f0*/ 	.word	0x00000009
        /*01f4*/ 	.word	0x00000000
        /*01f8*/ 	.short	0x010a
        /*01fa*/ 	.byte	0x3f
	.zero		1


	//   ....[23]....
        /*01fc*/ 	.word	0x00007d60
        /*0200*/ 	.word	0x00000006
        /*0204*/ 	.word	0x00000000
        /*0208*/ 	.short	0x010a
        /*020a*/ 	.byte	0x3f
	.zero		1


	//   ....[24]....
        /*020c*/ 	.word	0x00007df0
        /*0210*/ 	.word	0x00000003
        /*0214*/ 	.word	0x00000000
        /*0218*/ 	.short	0x010a
        /*021a*/ 	.byte	0x3f
	.zero		1


	//   ....[25]....
        /*021c*/ 	.word	0x00007e50
        /*0220*/ 	.word	0x00000003
        /*0224*/ 	.word	0x00000000
        /*0228*/ 	.short	0x010a
        /*022a*/ 	.byte	0x3f
	.zero		1


	//   ....[26]....
        /*022c*/ 	.word	0x00007ea0
        /*0230*/ 	.word	0x00000005
        /*0234*/ 	.word	0x00000000
        /*0238*/ 	.short	0x010a
        /*023a*/ 	.byte	0x3f
	.zero		1


	//   ....[27]....
        /*023c*/ 	.word	0x00007f70
        /*0240*/ 	.word	0x00000016
        /*0244*/ 	.word	0x00000028
        /*0248*/ 	.short	0x010a
        /*024a*/ 	.byte	0x3f
	.zero		1


	//   ....[28]....
        /*024c*/ 	.word	0x00008040
        /*0250*/ 	.word	0x00000007
        /*0254*/ 	.word	0x00000000
        /*0258*/ 	.short	0x010a
        /*025a*/ 	.byte	0x3f
	.zero		1


	//   ....[29]....
        /*025c*/ 	.word	0x00008090
        /*0260*/ 	.word	0x00000008
        /*0264*/ 	.word	0x00000000
        /*0268*/ 	.short	0x010a
        /*026a*/ 	.byte	0x3f
	.zero		1


	//   ....[30]....
        /*026c*/ 	.word	0x000080e0
        /*0270*/ 	.word	0x00000009
        /*0274*/ 	.word	0x00000000
        /*0278*/ 	.short	0x010a
        /*027a*/ 	.byte	0x3f
	.zero		1


	//   ....[31]....
        /*027c*/ 	.word	0x00008130
        /*0280*/ 	.word	0x00000006
        /*0284*/ 	.word	0x00000000
        /*0288*/ 	.short	0x010a
        /*028a*/ 	.byte	0x3f
	.zero		1


	//----- nvinfo : EIATTR_NUM_MBARRIERS
	.align		4
.L_35:
        /*028c*/ 	.byte	0x03, 0x38
        /*028e*/ 	.short	0x000c


	//----- nvinfo : EIATTR_EXIT_INSTR_OFFSETS
	.align		4
        /*0290*/ 	.byte	0x04, 0x1c
        /*0292*/ 	.short	(.L_37 - .L_36)


	//   ....[0]....
.L_36:
        /*0294*/ 	.word	0x00000980


	//   ....[1]....
        /*0298*/ 	.word	0x00001190


	//   ....[2]....
        /*029c*/ 	.word	0x00006790


	//   ....[3]....
        /*02a0*/ 	.word	0x00006cf0


	//   ....[4]....
        /*02a4*/ 	.word	0x00007e40


	//----- nvinfo : EIATTR_MAX_THREADS
	.align		4
.L_37:
        /*02a8*/ 	.byte	0x04, 0x05
        /*02aa*/ 	.short	(.L_39 - .L_38)
.L_38:
        /*02ac*/ 	.word	0x00000180
        /*02b0*/ 	.word	0x00000001
        /*02b4*/ 	.word	0x00000001


	//----- nvinfo : EIATTR_CRS_STACK_SIZE
	.align		4
.L_39:
        /*02b8*/ 	.byte	0x04, 0x1e
        /*02ba*/ 	.short	(.L_41 - .L_40)
.L_40:
        /*02bc*/ 	.word	0x00000000


	//----- nvinfo : EIATTR_CBANK_PARAM_SIZE
	.align		4
.L_41:
        /*02c0*/ 	.byte	0x03, 0x19
        /*02c2*/ 	.short	0x0470


	//----- nvinfo : EIATTR_PARAM_CBANK
	.align		4
        /*02c4*/ 	.byte	0x04, 0x0a
        /*02c6*/ 	.short	(.L_43 - .L_42)
	.align		4
.L_42:
        /*02c8*/ 	.word	index@(.nv.constant0._ZN7cutlass13device_kernelINS_4gemm6kernel13GemmUniversalIN4cute5tupleIJiiiiEEENS1_10collective13CollectiveMmaINS1_34MainloopSm90TmaGmmaWarpSpecializedILi5ENS5_IJNS4_1CILi1EEENSA_ILi4EEESB_EEENS1_35KernelTmaWarpSpecializedCooperativeEEENS5_IJNSA_ILi128EEESG_NSA_ILi64EEEEEENS_6half_tENS5_IJSB_llEEESJ_SK_NS4_8TiledMMAINS4_8MMA_AtomIJNS4_4SM904GMMA26MMA_64x128x16_F32F16F16_SSILNSO_5MajorE1ELSQ_1ELNSO_7ScaleInE1ELSR_1EEEEEENS4_6LayoutINS5_IJNSA_ILi2EEESB_SB_EEENS5_IJSB_NSA_ILi0EEESX_EEEEENS5_IJNS4_10UnderscoreES10_S10_EEEEENS4_23SM90_TMA_LOAD_MULTICASTENS4_14ComposedLayoutINS4_7SwizzleILi3ELi4ELi3EEENS4_18smem_ptr_flag_bitsILi16EEENSU_INS5_IJSH_NSA_ILi8EEEEEENS5_IJSB_SH_EEEEEEEvNS4_8identityENS4_13SM90_TMA_LOADES1D_vS1E_EENS_8epilogue10collective6detail29Sm90TmaWarpSpecializedAdapterINS1I_15DefaultEpilogueISJ_NS5_IJlSB_lEEES1M_NS1H_6thread17LinearCombinationISJ_Li1EffLNS1N_9ScaleType4KindE0ELNS_15FloatRoundStyleE2ESJ_EENS1_15EpilogueDefaultEEEEEvvEEEEvNT_6ParamsE)
        /*02cc*/ 	.short	0x0210
        /*02ce*/ 	.short	0x0470


	//----- nvinfo : EIATTR_SW_WAR
	.align		4
.L_43:
        /*02d0*/ 	.byte	0x04, 0x36
        /*02d2*/ 	.short	(.L_45 - .L_44)
.L_44:
        /*02d4*/ 	.word	0x00000008
.L_45:


//--------------------- .nv.callgraph             --------------------------
	.section	.nv.callgraph,"",@"SHT_CUDA_CALLGRAPH"
	.align	4
	.sectionentsize	8
	.align		4
        /*0000*/ 	.word	0x00000000
	.align		4
        /*0004*/ 	.word	0xffffffff
	.align		4
        /*0008*/ 	.word	index@(_ZN7cutlass13device_kernelINS_4gemm6kernel13GemmUniversalIN4cute5tupleIJiiiiEEENS1_10collective13CollectiveMmaINS1_34MainloopSm90TmaGmmaWarpSpecializedILi5ENS5_IJNS4_1CILi1EEENSA_ILi4EEESB_EEENS1_35KernelTmaWarpSpecializedCooperativeEEENS5_IJNSA_ILi128EEESG_NSA_ILi64EEEEEENS_6half_tENS5_IJSB_llEEESJ_SK_NS4_8TiledMMAINS4_8MMA_AtomIJNS4_4SM904GMMA26MMA_64x128x16_F32F16F16_SSILNSO_5MajorE1ELSQ_1ELNSO_7ScaleInE1ELSR_1EEEEEENS4_6LayoutINS5_IJNSA_ILi2EEESB_SB_EEENS5_IJSB_NSA_ILi0EEESX_EEEEENS5_IJNS4_10UnderscoreES10_S10_EEEEENS4_23SM90_TMA_LOAD_MULTICASTENS4_14ComposedLayoutINS4_7SwizzleILi3ELi4ELi3EEENS4_18smem_ptr_flag_bitsILi16EEENSU_INS5_IJSH_NSA_ILi8EEEEEENS5_IJSB_SH_EEEEEEEvNS4_8identityENS4_13SM90_TMA_LOADES1D_vS1E_EENS_8epilogue10collective6detail29Sm90TmaWarpSpecializedAdapterINS1I_15DefaultEpilogueISJ_NS5_IJlSB_lEEES1M_NS1H_6thread17LinearCombinationISJ_Li1EffLNS1N_9ScaleType4KindE0ELNS_15FloatRoundStyleE2ESJ_EENS1_15EpilogueDefaultEEEEEvvEEEEvNT_6ParamsE)
	.align		4
        /*000c*/ 	.word	index@(__assertfail)
	.align		4
        /*0010*/ 	.word	0x00000000
	.align		4
        /*0014*/ 	.word	0xfffffffe
	.align		4
        /*0018*/ 	.word	0x00000000
	.align		4
        /*001c*/ 	.word	0xfffffffd
	.align		4
        /*0020*/ 	.word	0x00000000
	.align		4
        /*0024*/ 	.word	0xfffffffc


//--------------------- .nv.constant4             --------------------------
	.section	.nv.constant4,"a",@progbits
	.align	8
	.align		8
.nv.constant4:
        /*0000*/ 	.dword	__assertfail
	.align		8
        /*0008*/ 	.dword	__unnamed_1
	.align		8
        /*0010*/ 	.dword	_ZN40_INTERNAL_066d487d_4_k_cu_543e68b9_249424cuda3std3__45__cpo5beginE
	.align		8
        /*0018*/ 	.dword	_ZN40_INTERNAL_066d487d_4_k_cu_543e68b9_249424cuda3std3__45__cpo3endE
	.align		8
        /*0020*/ 	.dword	_ZN40_INTERNAL_066d487d_4_k_cu_543e68b9_249424cuda3std3__45__cpo6cbeginE
	.align		8
        /*0028*/ 	.dword	_ZN40_INTERNAL_066d487d_4_k_cu_543e68b9_249424cuda3std3__45__cpo4cendE
	.align		8
        /*0030*/ 	.dword	_ZN40_INTERNAL_066d487d_4_k_cu_543e68b9_249424cuda3std3__442_GLOBAL__N__066d487d_4_k_cu_543e68b9_249426ignoreE
	.align		8
        /*0038*/ 	.dword	_ZN40_INTERNAL_066d487d_4_k_cu_543e68b9_249424cuda3std3__419piecewise_constructE
	.align		8
        /*0040*/ 	.dword	_ZN40_INTERNAL_066d487d_4_k_cu_543e68b9_249424cuda3std3__48in_placeE
	.align		8
        /*0048*/ 	.dword	_ZN40_INTERNAL_066d487d_4_k_cu_543e68b9_249424cuda3std6ranges3__45__cpo4swapE
	.align		8
        /*0050*/ 	.dword	_ZN40_INTERNAL_066d487d_4_k_cu_543e68b9_249424cuda3std6ranges3__45__cpo9iter_moveE
	.align		8
        /*0058*/ 	.dword	_ZN40_INTERNAL_066d487d_4_k_cu_543e68b9_249424cute7productE
	.align		8
        /*0060*/ 	.dword	_ZN40_INTERNAL_066d487d_4_k_cu_543e68b9_249424cute1_E
	.align		8
        /*0068*/ 	.dword	$str$22
	.align		8
        /*0070*/ 	.dword	$str$23


//--------------------- .text._ZN7cutlass13device_kernelINS_4gemm6kernel13GemmUniversalIN4cute5tupleIJiiiiEEENS1_10collective13CollectiveMmaINS1_34MainloopSm90TmaGmmaWarpSpecializedILi5ENS5_IJNS4_1CILi1EEENSA_ILi4EEESB_EEENS1_35KernelTmaWarpSpecializedCooperativeEEENS5_IJNSA_ILi128EEESG_NSA_ILi64EEEEEENS_6half_tENS5_IJSB_llEEESJ_SK_NS4_8TiledMMAINS4_8MMA_AtomIJNS4_4SM904GMMA26MMA_64x128x16_F32F16F16_SSILNSO_5MajorE1ELSQ_1ELNSO_7ScaleInE1ELSR_1EEEEEENS4_6LayoutINS5_IJNSA_ILi2EEESB_SB_EEENS5_IJSB_NSA_ILi0EEESX_EEEEENS5_IJNS4_10UnderscoreES10_S10_EEEEENS4_23SM90_TMA_LOAD_MULTICASTENS4_14ComposedLayoutINS4_7SwizzleILi3ELi4ELi3EEENS4_18smem_ptr_flag_bitsILi16EEENSU_INS5_IJSH_NSA_ILi8EEEEEENS5_IJSB_SH_EEEEEEEvNS4_8identityENS4_13SM90_TMA_LOADES1D_vS1E_EENS_8epilogue10collective6detail29Sm90TmaWarpSpecializedAdapterINS1I_15DefaultEpilogueISJ_NS5_IJlSB_lEEES1M_NS1H_6thread17LinearCombinationISJ_Li1EffLNS1N_9ScaleType4KindE0ELNS_15FloatRoundStyleE2ESJ_EENS1_15EpilogueDefaultEEEEEvvEEEEvNT_6ParamsE --------------------------
	.section	.text._ZN7cutlass13device_kernelINS_4gemm6kernel13GemmUniversalIN4cute5tupleIJiiiiEEENS1_10collective13CollectiveMmaINS1_34MainloopSm90TmaGmmaWarpSpecializedILi5ENS5_IJNS4_1CILi1EEENSA_ILi4EEESB_EEENS1_35KernelTmaWarpSpecializedCooperativeEEENS5_IJNSA_ILi128EEESG_NSA_ILi64EEEEEENS_6half_tENS5_IJSB_llEEESJ_SK_NS4_8TiledMMAINS4_8MMA_AtomIJNS4_4SM904GMMA26MMA_64x128x16_F32F16F16_SSILNSO_5MajorE1ELSQ_1ELNSO_7ScaleInE1ELSR_1EEEEEENS4_6LayoutINS5_IJNSA_ILi2EEESB_SB_EEENS5_IJSB_NSA_ILi0EEESX_EEEEENS5_IJNS4_10UnderscoreES10_S10_EEEEENS4_23SM90_TMA_LOAD_MULTICASTENS4_14ComposedLayoutINS4_7SwizzleILi3ELi4ELi3EEENS4_18smem_ptr_flag_bitsILi16EEENSU_INS5_IJSH_NSA_ILi8EEEEEENS5_IJSB_SH_EEEEEEEvNS4_8identityENS4_13SM90_TMA_LOADES1D_vS1E_EENS_8epilogue10collective6detail29Sm90TmaWarpSpecializedAdapterINS1I_15DefaultEpilogueISJ_NS5_IJlSB_lEEES1M_NS1H_6thread17LinearCombinationISJ_Li1EffLNS1N_9ScaleType4KindE0ELNS_15FloatRoundStyleE2ESJ_EENS1_15EpilogueDefaultEEEEEvvEEEEvNT_6ParamsE,"ax",@progbits
	.align	128
.text._ZN7cutlass13device_kernelINS_4gemm6kernel13GemmUniversalIN4cute5tupleIJiiiiEEENS1_10collective13CollectiveMmaINS1_34MainloopSm90TmaGmmaWarpSpecializedILi5ENS5_IJNS4_1CILi1EEENSA_ILi4EEESB_EEENS1_35KernelTmaWarpSpecializedCooperativeEEENS5_IJNSA_ILi128EEESG_NSA_ILi64EEEEEENS_6half_tENS5_IJSB_llEEESJ_SK_NS4_8TiledMMAINS4_8MMA_AtomIJNS4_4SM904GMMA26MMA_64x128x16_F32F16F16_SSILNSO_5MajorE1ELSQ_1ELNSO_7ScaleInE1ELSR_1EEEEEENS4_6LayoutINS5_IJNSA_ILi2EEESB_SB_EEENS5_IJSB_NSA_ILi0EEESX_EEEEENS5_IJNS4_10UnderscoreES10_S10_EEEEENS4_23SM90_TMA_LOAD_MULTICASTENS4_14ComposedLayoutINS4_7SwizzleILi3ELi4ELi3EEENS4_18smem_ptr_flag_bitsILi16EEENSU_INS5_IJSH_NSA_ILi8EEEEEENS5_IJSB_SH_EEEEEEEvNS4_8identityENS4_13SM90_TMA_LOADES1D_vS1E_EENS_8epilogue10collective6detail29Sm90TmaWarpSpecializedAdapterINS1I_15DefaultEpilogueISJ_NS5_IJlSB_lEEES1M_NS1H_6thread17LinearCombinationISJ_Li1EffLNS1N_9ScaleType4KindE0ELNS_15FloatRoundStyleE2ESJ_EENS1_15EpilogueDefaultEEEEEvvEEEEvNT_6ParamsE:
        .type           _ZN7cutlass13device_kernelINS_4gemm6kernel13GemmUniversalIN4cute5tupleIJiiiiEEENS1_10collective13CollectiveMmaINS1_34MainloopSm90TmaGmmaWarpSpecializedILi5ENS5_IJNS4_1CILi1EEENSA_ILi4EEESB_EEENS1_35KernelTmaWarpSpecializedCooperativeEEENS5_IJNSA_ILi128EEESG_NSA_ILi64EEEEEENS_6half_tENS5_IJSB_llEEESJ_SK_NS4_8TiledMMAINS4_8MMA_AtomIJNS4_4SM904GMMA26MMA_64x128x16_F32F16F16_SSILNSO_5MajorE1ELSQ_1ELNSO_7ScaleInE1ELSR_1EEEEEENS4_6LayoutINS5_IJNSA_ILi2EEESB_SB_EEENS5_IJSB_NSA_ILi0EEESX_EEEEENS5_IJNS4_10UnderscoreES10_S10_EEEEENS4_23SM90_TMA_LOAD_MULTICASTENS4_14ComposedLayoutINS4_7SwizzleILi3ELi4ELi3EEENS4_18smem_ptr_flag_bitsILi16EEENSU_INS5_IJSH_NSA_ILi8EEEEEENS5_IJSB_SH_EEEEEEEvNS4_8identityENS4_13SM90_TMA_LOADES1D_vS1E_EENS_8epilogue10collective6detail29Sm90TmaWarpSpecializedAdapterINS1I_15DefaultEpilogueISJ_NS5_IJlSB_lEEES1M_NS1H_6thread17LinearCombinationISJ_Li1EffLNS1N_9ScaleType4KindE0ELNS_15FloatRoundStyleE2ESJ_EENS1_15EpilogueDefaultEEEEEvvEEEEvNT_6ParamsE,@function
        .size           _ZN7cutlass13device_kernelINS_4gemm6kernel13GemmUniversalIN4cute5tupleIJiiiiEEENS1_10collective13CollectiveMmaINS1_34MainloopSm90TmaGmmaWarpSpecializedILi5ENS5_IJNS4_1CILi1EEENSA_ILi4EEESB_EEENS1_35KernelTmaWarpSpecializedCooperativeEEENS5_IJNSA_ILi128EEESG_NSA_ILi64EEEEEENS_6half_tENS5_IJSB_llEEESJ_SK_NS4_8TiledMMAINS4_8MMA_AtomIJNS4_4SM904GMMA26MMA_64x128x16_F32F16F16_SSILNSO_5MajorE1ELSQ_1ELNSO_7ScaleInE1ELSR_1EEEEEENS4_6LayoutINS5_IJNSA_ILi2EEESB_SB_EEENS5_IJSB_NSA_ILi0EEESX_EEEEENS5_IJNS4_10UnderscoreES10_S10_EEEEENS4_23SM90_TMA_LOAD_MULTICASTENS4_14ComposedLayoutINS4_7SwizzleILi3ELi4ELi3EEENS4_18smem_ptr_flag_bitsILi16EEENSU_INS5_IJSH_NSA_ILi8EEEEEENS5_IJSB_SH_EEEEEEEvNS4_8identityENS4_13SM90_TMA_LOADES1D_vS1E_EENS_8epilogue10collective6detail29Sm90TmaWarpSpecializedAdapterINS1I_15DefaultEpilogueISJ_NS5_IJlSB_lEEES1M_NS1H_6thread17LinearCombinationISJ_Li1EffLNS1N_9ScaleType4KindE0ELNS_15FloatRoundStyleE2ESJ_EENS1_15EpilogueDefaultEEEEEvvEEEEvNT_6ParamsE,(.L_x_199 - _ZN7cutlass13device_kernelINS_4gemm6kernel13GemmUniversalIN4cute5tupleIJiiiiEEENS1_10collective13CollectiveMmaINS1_34MainloopSm90TmaGmmaWarpSpecializedILi5ENS5_IJNS4_1CILi1EEENSA_ILi4EEESB_EEENS1_35KernelTmaWarpSpecializedCooperativeEEENS5_IJNSA_ILi128EEESG_NSA_ILi64EEEEEENS_6half_tENS5_IJSB_llEEESJ_SK_NS4_8TiledMMAINS4_8MMA_AtomIJNS4_4SM904GMMA26MMA_64x128x16_F32F16F16_SSILNSO_5MajorE1ELSQ_1ELNSO_7ScaleInE1ELSR_1EEEEEENS4_6LayoutINS5_IJNSA_ILi2EEESB_SB_EEENS5_IJSB_NSA_ILi0EEESX_EEEEENS5_IJNS4_10UnderscoreES10_S10_EEEEENS4_23SM90_TMA_LOAD_MULTICASTENS4_14ComposedLayoutINS4_7SwizzleILi3ELi4ELi3EEENS4_18smem_ptr_flag_bitsILi16EEENSU_INS5_IJSH_NSA_ILi8EEEEEENS5_IJSB_SH_EEEEEEEvNS4_8identityENS4_13SM90_TMA_LOADES1D_vS1E_EENS_8epilogue10collective6detail29Sm90TmaWarpSpecializedAdapterINS1I_15DefaultEpilogueISJ_NS5_IJlSB_lEEES1M_NS1H_6thread17LinearCombinationISJ_Li1EffLNS1N_9ScaleType4KindE0ELNS_15FloatRoundStyleE2ESJ_EENS1_15EpilogueDefaultEEEEEvvEEEEvNT_6ParamsE)
        .other          _ZN7cutlass13device_kernelINS_4gemm6kernel13GemmUniversalIN4cute5tupleIJiiiiEEENS1_10collective13CollectiveMmaINS1_34MainloopSm90TmaGmmaWarpSpecializedILi5ENS5_IJNS4_1CILi1EEENSA_ILi4EEESB_EEENS1_35KernelTmaWarpSpecializedCooperativeEEENS5_IJNSA_ILi128EEESG_NSA_ILi64EEEEEENS_6half_tENS5_IJSB_llEEESJ_SK_NS4_8TiledMMAINS4_8MMA_AtomIJNS4_4SM904GMMA26MMA_64x128x16_F32F16F16_SSILNSO_5MajorE1ELSQ_1ELNSO_7ScaleInE1ELSR_1EEEEEENS4_6LayoutINS5_IJNSA_ILi2EEESB_SB_EEENS5_IJSB_NSA_ILi0EEESX_EEEEENS5_IJNS4_10UnderscoreES10_S10_EEEEENS4_23SM90_TMA_LOAD_MULTICASTENS4_14ComposedLayoutINS4_7SwizzleILi3ELi4ELi3EEENS4_18smem_ptr_flag_bitsILi16EEENSU_INS5_IJSH_NSA_ILi8EEEEEENS5_IJSB_SH_EEEEEEEvNS4_8identityENS4_13SM90_TMA_LOADES1D_vS1E_EENS_8epilogue10collective6detail29Sm90TmaWarpSpecializedAdapterINS1I_15DefaultEpilogueISJ_NS5_IJlSB_lEEES1M_NS1H_6thread17LinearCombinationISJ_Li1EffLNS1N_9ScaleType4KindE0ELNS_15FloatRoundStyleE2ESJ_EENS1_15EpilogueDefaultEEEEEvvEEEEvNT_6ParamsE,@"STO_CUDA_ENTRY STV_DEFAULT"
_ZN7cutlass13device_kernelINS_4gemm6kernel13GemmUniversalIN4cute5tupleIJiiiiEEENS1_10collective13CollectiveMmaINS1_34MainloopSm90TmaGmmaWarpSpecializedILi5ENS5_IJNS4_1CILi1EEENSA_ILi4EEESB_EEENS1_35KernelTmaWarpSpecializedCooperativeEEENS5_IJNSA_ILi128EEESG_NSA_ILi64EEEEEENS_6half_tENS5_IJSB_llEEESJ_SK_NS4_8TiledMMAINS4_8MMA_AtomIJNS4_4SM904GMMA26MMA_64x128x16_F32F16F16_SSILNSO_5MajorE1ELSQ_1ELNSO_7ScaleInE1ELSR_1EEEEEENS4_6LayoutINS5_IJNSA_ILi2EEESB_SB_EEENS5_IJSB_NSA_ILi0EEESX_EEEEENS5_IJNS4_10UnderscoreES10_S10_EEEEENS4_23SM90_TMA_LOAD_MULTICASTENS4_14ComposedLayoutINS4_7SwizzleILi3ELi4ELi3EEENS4_18smem_ptr_flag_bitsILi16EEENSU_INS5_IJSH_NSA_ILi8EEEEEENS5_IJSB_SH_EEEEEEEvNS4_8identityENS4_13SM90_TMA_LOADES1D_vS1E_EENS_8epilogue10collective6detail29Sm90TmaWarpSpecializedAdapterINS1I_15DefaultEpilogueISJ_NS5_IJlSB_lEEES1M_NS1H_6thread17LinearCombinationISJ_Li1EffLNS1N_9ScaleType4KindE0ELNS_15FloatRoundStyleE2ESJ_EENS1_15EpilogueDefaultEEEEEvvEEEEvNT_6ParamsE:
[----:B------:R-:W0:Y:S01]  /*0000*/  LDC R1, c[0x0][0x28] ;  /* 0x00000a00ff017b82 */ /* 0x000e220000000800 */
[----:B------:R-:W1:Y:S01]  /*0010*/  S2R R94, SR_TID.X ;  /* 0x00000000005e7919 */ /* 0x000e620000002100 */
[----:B------:R-:W-:Y:S01]  /*0020*/  ELECT P0, URZ, PT ;  /* 0x00000000003f782f */ /* 0x000fe20003800000 */
[----:B------:R-:W-:Y:S01]  /*0030*/  BSSY B0, `(.L_x_0) ;  /* 0x000000f000007945 */ /* 0x000fe20003800000 */
[--C-:B-1----:R-:W-:Y:S02]  /*0040*/  SHF.R.U32.HI R0, RZ, 0x5, R94.reuse ;  /* 0x00000005ff007819 */ /* 0x102fe4000001165e */
[----:B------:R-:W-:-:S03]  /*0050*/  SHF.R.U32.HI R14, RZ, 0x7, R94 ;  /* 0x00000007ff0e7819 */ /* 0x000fc6000001165e */
[----:B------:R-:W1:Y:S04]  /*0060*/  SHFL.IDX PT, R3, R0, RZ, 0x1f ;  /* 0x00001fff00037589 */ /* 0x000e6800000e0000 */
[----:B------:R2:W3:Y:S01]  /*0070*/  SHFL.IDX PT, R2, R14, RZ, 0x1f ;  /* 0x00001fff0e027589 */ /* 0x0004e200000e0000 */
[----:B-1----:R-:W-:-:S13]  /*0080*/  ISETP.NE.OR P0, PT, R3, RZ, !P0 ;  /* 0x000000ff0300720c */ /* 0x002fda0004705670 */
[----:B0-23--:R-:W-:Y:S05]  /*0090*/  @P0 BRA `(.L_x_1) ;  /* 0x0000000000200947 */ /* 0x00dfea0003800000 */
[----:B------:R-:W-:Y:S02]  /*00a0*/  ULDC.64 UR4, c[0x0][0x198] ;  /* 0x0000660000047ab9 */ /* 0x000fe40000000a00 */
[----:B------:R-:W-:Y:S02]  /*00b0*/  UIADD3 UR6, UP0, UR4, 0xf0, URZ ;  /* 0x000000f004067890 */ /* 0x000fe4000ff1e03f */
[----:B------:R-:W-:Y:S02]  /*00c0*/  UIADD3 UR4, UP1, UR4, 0x1f0, URZ ;  /* 0x000001f004047890 */ /* 0x000fe4000ff3e03f */
[----:B------:R-:W-:Y:S02]  /*00d0*/  UIADD3.X UR7, URZ, UR5, URZ, UP0, !UPT ;  /* 0x000000053f077290 */ /* 0x000fe400087fe43f */
[----:B------:R-:W-:-:S07]  /*00e0*/  UIADD3.X UR5, URZ, UR5, URZ, UP1, !UPT ;  /* 0x000000053f057290 */ /* 0x000fce0008ffe43f */
[----:B------:R0:W-:Y:S02]  /*00f0*/  UTMACCTL.PF [UR6] ;  /* 0x00000000060079b9 */ /* 0x0001e40008040000 */
[----:B------:R0:W-:Y:S02]  /*0100*/  UTMACCTL.PF [UR4] ;  /* 0x00000000040079b9 */ /* 0x0001e40008040000 */
[----:B0-----:R-:W-:Y:S01]  /*0110*/  NOP ;  /* 0x0000000000007918 */ /* 0x001fe20000000000 */
.L_x_1:
[----:B------:R-:W-:Y:S05]  /*0120*/  BSYNC B0 ;  /* 0x0000000000007941 */ /* 0x000fea0003800000 */
.L_x_0:
[----:B------:R-:W0:Y:S02]  /*0130*/  SHFL.IDX PT, R5, R0, RZ, 0x1f ;  /* 0x00001fff00057589 */ /* 0x000e2400000e0000 */
[----:B0-----:R-:W-:-:S13]  /*0140*/  ISETP.NE.AND P0, PT, R5, RZ, PT ;  /* 0x000000ff0500720c */ /* 0x001fda0003f05270 */
[----:B------:R-:W-:Y:S05]  /*0150*/  @P0 BRA `(.L_x_2) ;  /* 0x0000000000600947 */ /* 0x000fea0003800000 */
[----:B------:R-:W0:Y:S01]  /*0160*/  S2UR UR8, SR_CgaCtaId ;  /* 0x00000000000879c3 */ /* 0x000e220000008800 */
[----:B------:R-:W-:Y:S01]  /*0170*/  UMOV UR4, 0x400 ;  /* 0x0000040000047882 */ /* 0x000fe20000000000 */
[----:B------:R-:W-:Y:S01]  /*0180*/  UMOV UR5, 0x1 ;  /* 0x0000000100057882 */ /* 0x000fe20000000000 */
[----:B------:R-:W-:Y:S01]  /*0190*/  UMOV UR6, 0x8 ;  /* 0x0000000800067882 */ /* 0x000fe20000000000 */
[----:B------:R-:W-:Y:S01]  /*01a0*/  ELECT P0, URZ, PT ;  /* 0x00000000003f782f */ /* 0x000fe20003800000 */
[----:B------:R-:W-:-:S04]  /*01b0*/  UIADD3 UR6, -UR6, 0x100000, URZ ;  /* 0x0010000006067890 */ /* 0x000fc8000fffe13f */
[----:B------:R-:W-:Y:S02]  /*01c0*/  USHF.L.U32 UR7, UR6, 0xb, URZ ;  /* 0x0000000b06077899 */ /* 0x000fe4000800063f */
[----:B------:R-:W-:Y:S02]  /*01d0*/  USHF.L.U32 UR6, UR6, 0x1, URZ ;  /* 0x0000000106067899 */ /* 0x000fe4000800063f */
[----:B0-----:R-:W-:Y:S02]  /*01e0*/  ULEA UR8, UR8, UR4, 0x18 ;  /* 0x0000000408087291 */ /* 0x001fe4000f8ec03f */
[----:B------:R-:W-:-:S04]  /*01f0*/  UIADD3 UR4, -UR5, 0x100000, URZ ;  /* 0x0010000005047890 */ /* 0x000fc8000fffe13f */
[----:B------:R-:W-:Y:S02]  /*0200*/  USHF.L.U32 UR5, UR4, 0xb, URZ ;  /* 0x0000000b04057899 */ /* 0x000fe4000800063f */
[----:B------:R-:W-:Y:S01]  /*0210*/  USHF.L.U32 UR4, UR4, 0x1, URZ ;  /* 0x0000000104047899 */ /* 0x000fe2000800063f */
[----:B------:R-:W0:Y:S11]  /*0220*/  FENCE.VIEW.ASYNC.S ;  /* 0x00000000000073c6 */ /* 0x000e360000000000 */
[----:B0-----:R0:W1:Y:S01]  /*0230*/  SYNCS.EXCH.64 URZ, [UR8], UR4 ;  /* 0x00000004083f75b2 */ /* 0x0010620008000100 */
[----:B------:R0:W2:Y:S01]  /*0240*/  SYNCS.EXCH.64 URZ, [UR8+0x28], UR6 ;  /* 0x00002806083f75b2 */ /* 0x0000a20008000100 */
[----:B------:R0:W3:Y:S01]  /*0250*/  SYNCS.EXCH.64 URZ, [UR8+0x8], UR4 ;  /* 0x00000804083f75b2 */ /* 0x0000e20008000100 */
[----:B------:R0:W4:Y:S01]  /*0260*/  SYNCS.EXCH.64 URZ, [UR8+0x30], UR6 ;  /* 0x00003006083f75b2 */ /* 0x0001220008000100 */
[----:B------:R0:W0:Y:S01]  /*0270*/  SYNCS.EXCH.64 URZ, [UR8+0x10], UR4 ;  /* 0x00001004083f75b2 */ /* 0x0000220008000100 */
[----:B------:R0:W0:Y:S01]  /*0280*/  SYNCS.EXCH.64 URZ, [UR8+0x38], UR6 ;  /* 0x00003806083f75b2 */ /* 0x0000220008000100 */
[----:B------:R0:W0:Y:S01]  /*0290*/  SYNCS.EXCH.64 URZ, [UR8+0x18], UR4 ;  /* 0x00001804083f75b2 */ /* 0x0000220008000100 */
[----:B------:R0:W0:Y:S01]  /*02a0*/  SYNCS.EXCH.64 URZ, [UR8+0x40], UR6 ;  /* 0x00004006083f75b2 */ /* 0x0000220008000100 */
[----:B------:R0:W0:Y:S01]  /*02b0*/  SYNCS.EXCH.64 URZ, [UR8+0x20], UR4 ;  /* 0x00002004083f75b2 */ /* 0x0000220008000100 */
[----:B------:R0:W0:Y:S01]  /*02c0*/  SYNCS.EXCH.64 URZ, [UR8+0x48], UR6 ;  /* 0x00004806083f75b2 */ /* 0x0000220008000100 */
[----:B------:R-:W-:Y:S01]  /*02d0*/  NOP ;  /* 0x0000000000007918 */ /* 0x000fe20000000000 */
.L_x_2:
[----:B------:R-:W5:Y:S01]  /*02e0*/  SHFL.IDX PT, R0, R0, RZ, 0x1f ;  /* 0x00001fff00007589 */ /* 0x000f6200000e0000 */
[----:B------:R-:W-:Y:S01]  /*02f0*/  SHF.R.S32.HI R7, RZ, 0x1f, R94 ;  /* 0x0000001fff077819 */ /* 0x000fe2000001145e */
[----:B0-----:R-:W0:Y:S01]  /*0300*/  S2UR UR8, SR_CTAID.X ;  /* 0x00000000000879c3 */ /* 0x001e220000002500 */
[----:B------:R-:W-:Y:S01]  /*0310*/  ELECT P0, URZ, PT ;  /* 0x00000000003f782f */ /* 0x000fe20003800000 */
[----:B------:R-:W1:Y:S01]  /*0320*/  S2R R4, SR_CTAID.Y ;  /* 0x0000000000047919 */ /* 0x000e620000002600 */
[----:B------:R-:W-:Y:S01]  /*0330*/  LEA.HI R7, R7, R94, RZ, 0x7 ;  /* 0x0000005e07077211 */ /* 0x000fe200078f38ff */
[----:B------:R-:W-:Y:S01]  /*0340*/  ULDC UR4, c[0x0][0x154] ;  /* 0x0000550000047ab9 */ /* 0x000fe20000000800 */
[----:B------:R-:W-:Y:S01]  /*0350*/  SHF.R.S32.HI R8, RZ, 0x1f, R5 ;  /* 0x0000001fff087819 */ /* 0x000fe20000011405 */
[----:B------:R-:W-:Y:S01]  /*0360*/  NOP ;  /* 0x0000000000007918 */ /* 0x000fe20000000000 */
[----:B------:R-:W-:Y:S01]  /*0370*/  LOP3.LUT R7, R7, 0xffffff80, RZ, 0xc0, !PT ;  /* 0xffffff8007077812 */ /* 0x000fe200078ec0ff */
[----:B------:R-:W2:Y:S01]  /*0380*/  LDC R13, c[0x0][0x140] ;  /* 0x00005000ff0d7b82 */ /* 0x000ea20000000800 */
[----:B------:R-:W-:Y:S01]  /*0390*/  LEA.HI R8, R8, R5, RZ, 0x2 ;  /* 0x0000000508087211 */ /* 0x000fe200078f10ff */
[----:B------:R-:W-:-:S02]  /*03a0*/  NOP ;  /* 0x0000000000007918 */ /* 0x000fc40000000000 */
[----:B------:R-:W-:Y:S01]  /*03b0*/  IMAD.IADD R6, R94, 0x1, -R7 ;  /* 0x000000015e067824 */ /* 0x000fe200078e0a07 */
[----:B------:R-:W-:-:S03]  /*03c0*/  LOP3.LUT R10, R8, 0x3ffffffc, RZ, 0xc0, !PT ;  /* 0x3ffffffc080a7812 */ /* 0x000fc600078ec0ff */
[----:B------:R-:W3:Y:S01]  /*03d0*/  LDC R11, c[0x0][0x144] ;  /* 0x00005100ff0b7b82 */ /* 0x000ee20000000800 */
[----:B------:R-:W-:Y:S02]  /*03e0*/  SHF.R.S32.HI R7, RZ, 0x1f, R6 ;  /* 0x0000001fff077819 */ /* 0x000fe40000011406 */
[----:B------:R-:W-:Y:S02]  /*03f0*/  LOP3.LUT P2, RZ, R6, 0x7, RZ, 0xc0, !PT ;  /* 0x0000000706ff7812 */ /* 0x000fe4000784c0ff */
[----:B------:R-:W-:Y:S02]  /*0400*/  LEA.HI R7, R7, R6, RZ, 0x3 ;  /* 0x0000000607077211 */ /* 0x000fe400078f18ff */
[----:B-----5:R-:W-:Y:S02]  /*0410*/  ISETP.NE.OR P0, PT, R0, RZ, !P0 ;  /* 0x000000ff0000720c */ /* 0x020fe40004705670 */
[--C-:B------:R-:W-:Y:S02]  /*0420*/  SHF.R.S32.HI R0, RZ, 0x3, R7.reuse ;  /* 0x00000003ff007819 */ /* 0x100fe40000011407 */
[----:B------:R-:W-:-:S04]  /*0430*/  SHF.R.S32.HI R7, RZ, 0x1f, R7 ;  /* 0x0000001fff077819 */ /* 0x000fc80000011407 */
[----:B------:R-:W-:Y:S02]  /*0440*/  LEA.HI R7, R7, R0, RZ, 0x2 ;  /* 0x0000000007077211 */ /* 0x000fe400078f10ff */
[----:B--2---:R-:W-:Y:S02]  /*0450*/  ISETP.EQ.U32.AND P3, PT, R13, 0x1, PT ;  /* 0x000000010d00780c */ /* 0x004fe40003f62070 */
[----:B-1----:R-:W-:Y:S01]  /*0460*/  I2FP.F32.U32 R9, R4 ;  /* 0x0000000400097245 */ /* 0x002fe20000201000 */
[----:B------:R-:W-:Y:S01]  /*0470*/  VOTEU.ALL UP0, P0 ;  /* 0x00000000003f7886 */ /* 0x000fe20000000000 */
[----:B------:R-:W-:Y:S01]  /*0480*/  LOP3.LUT R7, R7, 0xfffffffc, RZ, 0xc0, !PT ;  /* 0xfffffffc07077812 */ /* 0x000fe200078ec0ff */
[----:B------:R-:W-:Y:S02]  /*0490*/  VOTEU.ALL UP1, P0 ;  /* 0x00000000003f7886 */ /* 0x000fe40000020000 */
[----:B------:R-:W-:Y:S01]  /*04a0*/  FMUL R12, R9, UR4 ;  /* 0x00000004090c7c20 */ /* 0x000fe20008400000 */
[----:B------:R-:W-:Y:S01]  /*04b0*/  IMAD.IADD R9, R5, 0x1, -R10 ;  /* 0x0000000105097824 */ /* 0x000fe200078e0a0a */
[----:B0-----:R-:W-:Y:S01]  /*04c0*/  I2FP.F32.U32 R10, UR8 ;  /* 0x00000008000a7c45 */ /* 0x001fe20008201000 */
[----:B------:R-:W-:Y:S01]  /*04d0*/  IMAD.IADD R8, R0, 0x1, -R7 ;  /* 0x0000000100087824 */ /* 0x000fe200078e0a07 */
[----:B------:R-:W0:Y:S01]  /*04e0*/  @!UP0 S2UR UR7, SR_CgaCtaId ;  /* 0x00000000000789c3 */ /* 0x000e220000008800 */
[----:B------:R-:W-:Y:S01]  /*04f0*/  ULDC UR4, c[0x0][0x150] ;  /* 0x0000540000047ab9 */ /* 0x000fe20000000800 */
[----:B------:R-:W1:Y:S01]  /*0500*/  F2I.U32.TRUNC.NTZ R12, R12 ;  /* 0x0000000c000c7305 */ /* 0x000e62000020f000 */
[----:B------:R-:W-:Y:S01]  /*0510*/  FMUL R10, R10, UR4 ;  /* 0x000000040a0a7c20 */ /* 0x000fe20008400000 */
[----:B------:R-:W-:Y:S01]  /*0520*/  SHF.R.S32.HI R0, RZ, 0x1f, R3 ;  /* 0x0000001fff007819 */ /* 0x000fe20000011403 */
[----:B------:R-:W-:Y:S01]  /*0530*/  IMAD R8, R9, 0x4, R8 ;  /* 0x0000000409087824 */ /* 0x000fe200078e0208 */
[----:B------:R-:W-:Y:S01]  /*0540*/  UMOV UR4, 0x20 ;  /* 0x0000002000047882 */ /* 0x000fe20000000000 */
[----:B------:R-:W-:Y:S01]  /*0550*/  @!UP0 UMOV UR6, 0x400 ;  /* 0x0000040000068882 */ /* 0x000fe20000000000 */
[----:B------:R-:W2:Y:S01]  /*0560*/  LDC R7, c[0x0][0x148] ;  /* 0x00005200ff077b82 */ /* 0x000ea20000000800 */
[----:B------:R-:W-:Y:S01]  /*0570*/  LEA.HI R0, R0, R3, RZ, 0x2 ;  /* 0x0000000300007211 */ /* 0x000fe200078f10ff */
[----:B------:R-:W5:Y:S01]  /*0580*/  F2I.U32.TRUNC.NTZ R10, R10 ;  /* 0x0000000a000a7305 */ /* 0x000f62000020f000 */
[----:B------:R-:W-:Y:S01]  /*0590*/  IMAD.SHL.U32 R19, R8, 0x4, RZ ;  /* 0x0000000408137824 */ /* 0x000fe200078e00ff */
[----:B------:R-:W-:-:S04]  /*05a0*/  @!UP0 UIADD3 UR4, -UR4, 0x100000, URZ ;  /* 0x0010000004048890 */ /* 0x000fc8000fffe13f */
[----:B------:R-:W-:Y:S02]  /*05b0*/  @!UP0 USHF.L.U32 UR5, UR4, 0xb, URZ ;  /* 0x0000000b04058899 */ /* 0x000fe4000800063f */
[----:B------:R-:W-:Y:S01]  /*05c0*/  @!UP0 USHF.L.U32 UR4, UR4, 0x1, URZ ;  /* 0x0000000104048899 */ /* 0x000fe2000800063f */
[----:B------:R-:W-:Y:S02]  /*05d0*/  LOP3.LUT R0, R0, 0xfffffffc, RZ, 0xc0, !PT ;  /* 0xfffffffc00007812 */ /* 0x000fe400078ec0ff */
[----:B------:R-:W-:Y:S01]  /*05e0*/  LOP3.LUT R19, R8, 0xc, R19, 0x78, !PT ;  /* 0x0000000c08137812 */ /* 0x000fe200078e7813 */
[----:B-1----:R-:W-:Y:S02]  /*05f0*/  IMAD.MOV R21, RZ, RZ, -R12 ;  /* 0x000000ffff157224 */ /* 0x002fe400078e0a0c */
[----:B------:R-:W-:Y:S01]  /*0600*/  IMAD.IADD R3, R3, 0x1, -R0 ;  /* 0x0000000103037824 */ /* 0x000fe200078e0a00 */
[----:B0-----:R-:W-:Y:S01]  /*0610*/  @!UP0 ULEA UR6, UR7, UR6, 0x18 ;  /* 0x0000000607068291 */ /* 0x001fe2000f8ec03f */
[----:B-----5:R-:W-:-:S03]  /*0620*/  IMAD.MOV R10, RZ, RZ, -R10 ;  /* 0x000000ffff0a7224 */ /* 0x020fc600078e0a0a */
[----:B------:R-:W-:Y:S01]  /*0630*/  ISETP.NE.AND P1, PT, R3, 0x3, PT ;  /* 0x000000030300780c */ /* 0x000fe20003f25270 */
[----:B------:R-:W-:Y:S01]  /*0640*/  VOTEU.ALL UP0, P0 ;  /* 0x00000000003f7886 */ /* 0x000fe20000000000 */
[----:B------:R-:W-:Y:S01]  /*0650*/  ISETP.LT.U32.AND P0, PT, R19, 0x4, !P2 ;  /* 0x000000041300780c */ /* 0x000fe20005701070 */
[----:B---3--:R-:W-:Y:S01]  /*0660*/  IMAD R6, R11, R10, UR8 ;  /* 0x000000080b067e24 */ /* 0x008fe2000f8e020a */
[----:B------:R-:W-:Y:S01]  /*0670*/  ISETP.EQ.OR P1, PT, R3, RZ, !P1 ;  /* 0x000000ff0300720c */ /* 0x000fe20004f22670 */
[C---:B------:R-:W-:Y:S01]  /*0680*/  VIADD R10, R2.reuse, 0xffffffff ;  /* 0xffffffff020a7836 */ /* 0x040fe20000000000 */
[C---:B------:R-:W-:Y:S01]  /*0690*/  ISETP.NE.AND P2, PT, R2.reuse, RZ, PT ;  /* 0x000000ff0200720c */ /* 0x040fe20003f45270 */
[----:B--2---:R-:W-:Y:S01]  /*06a0*/  IMAD R0, R7, R21, R4 ;  /* 0x0000001507007224 */ /* 0x004fe200078e0204 */
[----:B------:R-:W-:Y:S01]  /*06b0*/  ISETP.EQ.AND P1, PT, R2, RZ, P1 ;  /* 0x000000ff0200720c */ /* 0x000fe20000f22270 */
[----:B------:R-:W0:Y:S02]  /*06c0*/  FENCE.VIEW.ASYNC.S ;  /* 0x00000000000073c6 */ /* 0x000e240000000000 */
[----:B0-----:R0:W1:Y:S01]  /*06d0*/  @!UP0 SYNCS.EXCH.64 URZ, [UR6+0x60], UR4 ;  /* 0x00006004063f85b2 */ /* 0x0010620008000100 */
[----:B------:R-:W-:-:S02]  /*06e0*/  ISETP.GE.U32.AND P5, PT, R10, 0x2, PT ;  /* 0x000000020a00780c */ /* 0x000fc40003fa6070 */
[----:B------:R-:W-:Y:S02]  /*06f0*/  ISETP.NE.AND P4, PT, R0, R19, PT ;  /* 0x000000130000720c */ /* 0x000fe40003f85270 */
[----:B------:R-:W-:Y:S02]  /*0700*/  SEL R18, RZ, 0x1, !P1 ;  /* 0x00000001ff127807 */ /* 0x000fe40004800000 */
[----:B------:R-:W-:Y:S02]  /*0710*/  ISETP.EQ.OR P4, PT, R6, RZ, !P4 ;  /* 0x000000ff0600720c */ /* 0x000fe40006782670 */
[----:B------:R-:W-:Y:S02]  /*0720*/  LOP3.LUT R0, R94, 0x7f, RZ, 0xc0, !PT ;  /* 0x0000007f5e007812 */ /* 0x000fe400078ec0ff */
[----:B------:R-:W-:Y:S02]  /*0730*/  PLOP3.LUT P0, PT, P0, P4, PT, 0x80, 0x0 ;  /* 0x000000000000781c */ /* 0x000fe40000709070 */
[----:B------:R-:W-:-:S02]  /*0740*/  SEL R18, R18, 0x2, P5 ;  /* 0x0000000212127807 */ /* 0x000fc40002800000 */
[----:B------:R-:W-:Y:S01]  /*0750*/  P2R R102, PR, RZ, 0x1 ;  /* 0x00000001ff667803 */ /* 0x000fe20000000000 */
[----:B------:R0:W2:Y:S01]  /*0760*/  @!UP1 SYNCS.EXCH.64 URZ, [UR6+0x68], UR4 ;  /* 0x00006804063f95b2 */ /* 0x0000a20008000100 */
[----:B------:R-:W-:Y:S01]  /*0770*/  NOP ;  /* 0x0000000000007918 */ /* 0x000fe20000000000 */
[----:B------:R-:W-:Y:S06]  /*0780*/  @!P3 BRA `(.L_x_3) ;  /* 0x000000000008b947 */ /* 0x000fec0003800000 */
[----:B-12-4-:R-:W-:Y:S01]  /*0790*/  UCGABAR_ARV ;  /* 0x00000000000079c7 */ /* 0x016fe20008000000 */
[----:B------:R-:W-:Y:S05]  /*07a0*/  BRA `(.L_x_4) ;  /* 0x0000000000047947 */ /* 0x000fea0003800000 */
.L_x_3:
[----:B-12-4-:R-:W-:Y:S01]  /*07b0*/  NOP ;  /* 0x0000000000007918 */ /* 0x016fe20000000000 */
.L_x_4:
[----:B------:R-:W1:Y:S01]  /*07c0*/  LDC R2, c[0x0][0x65c] ;  /* 0x00019700ff027b82 */ /* 0x000e620000000800 */
[----:B------:R-:W-:Y:S02]  /*07d0*/  IMAD.U32 R8, RZ, RZ, UR8 ;  /* 0x00000008ff087e24 */ /* 0x000fe4000f8e00ff */
[----:B------:R-:W-:Y:S01]  /*07e0*/  IMAD.MOV.U32 R9, RZ, RZ, RZ ;  /* 0x000000ffff097224 */ /* 0x000fe200078e00ff */
[----:B-1----:R-:W-:-:S04]  /*07f0*/  ISETP.NE.AND P1, PT, R2, 0x1, PT ;  /* 0x000000010200780c */ /* 0x002fc80003f25270 */
[----:B------:R-:W-:-:S09]  /*0800*/  P2R R5, PR, RZ, 0x2 ;  /* 0x00000002ff057803 */ /* 0x000fd20000000000 */
[----:B------:R-:W1:Y:S01]  /*0810*/  @P1 LDC R17, c[0x0][0x10] ;  /* 0x00000400ff111b82 */ /* 0x000e620000000800 */
[----:B------:R-:W-:Y:S02]  /*0820*/  @P1 IMAD.MOV.U32 R5, RZ, RZ, RZ ;  /* 0x000000ffff051224 */ /* 0x000fe400078e00ff */
[----:B------:R-:W-:-:S05]  /*0830*/  @P1 IMAD.MOV.U32 R13, RZ, RZ, RZ ;  /* 0x000000ffff0d1224 */ /* 0x000fca00078e00ff */
[----:B------:R-:W2:Y:S01]  /*0840*/  @!P1 LDC R11, c[0x0][0xc] ;  /* 0x00000300ff0b9b82 */ /* 0x000ea20000000800 */
[----:B0-----:R-:W-:Y:S01]  /*0850*/  ULDC UR4, c[0x0][0xc] ;  /* 0x0000030000047ab9 */ /* 0x001fe20000000800 */
[----:B------:R-:W-:Y:S01]  /*0860*/  ULDC UR5, c[0x0][0x10] ;  /* 0x0000040000057ab9 */ /* 0x000fe20000000800 */
[----:B------:R-:W-:Y:S01]  /*0870*/  ULDC UR6, c[0x0][0x14] ;  /* 0x0000050000067ab9 */ /* 0x000fe20000000800 */
[----:B------:R-:W-:-:S04]  /*0880*/  UIMAD.WIDE.U32 UR4, UR4, UR5, URZ ;  /* 0x00000005040472a5 */ /* 0x000fc8000f8e003f */
[----:B------:R-:W-:Y:S02]  /*0890*/  UIMAD.WIDE.U32 UR38, UR4, UR6, URZ ;  /* 0x00000006042672a5 */ /* 0x000fe4000f8e003f */
[----:B------:R-:W-:-:S04]  /*08a0*/  UIMAD UR41, UR5, UR6, URZ ;  /* 0x00000006052972a4 */ /* 0x000fc8000f8e023f */
[----:B------:R-:W-:Y:S01]  /*08b0*/  UIADD3 UR41, UR39, UR41, URZ ;  /* 0x0000002927297290 */ /* 0x000fe2000fffe03f */
[----:B-1----:R-:W-:-:S04]  /*08c0*/  @P1 IMAD.WIDE.U32 R16, R17, UR8, R4 ;  /* 0x0000000811101c25 */ /* 0x002fc8000f8e0004 */
[----:B------:R-:W-:Y:S02]  /*08d0*/  @P1 IMAD.IADD R17, R17, 0x1, R13 ;  /* 0x0000000111111824 */ /* 0x000fe400078e020d */
[----:B--2---:R-:W-:-:S04]  /*08e0*/  @!P1 IMAD.WIDE.U32 R8, R4, R11, R8 ;  /* 0x0000000b04089225 */ /* 0x004fc800078e0008 */
[----:B------:R-:W-:Y:S02]  /*08f0*/  @!P1 IMAD.MOV.U32 R16, RZ, RZ, R8 ;  /* 0x000000ffff109224 */ /* 0x000fe400078e0008 */
[----:B------:R-:W-:Y:S01]  /*0900*/  @!P1 IMAD.MOV.U32 R17, RZ, RZ, R9 ;  /* 0x000000ffff119224 */ /* 0x000fe200078e0009 */
[----:B------:R-:W-:Y:S06]  /*0910*/  @!P3 BRA `(.L_x_5) ;  /* 0x00000000000cb947 */ /* 0x000fec0003800000 */
[----:B------:R-:W-:Y:S01]  /*0920*/  UCGABAR_WAIT ;  /* 0x0000000000007dc7 */ /* 0x000fe20008000000 */
[----:B------:R-:W-:Y:S01]  /*0930*/  CCTL.IVALL ;  /* 0x00000000ff00798f */ /* 0x000fe20002000000 */
[----:B------:R-:W-:Y:S05]  /*0940*/  BRA `(.L_x_6) ;  /* 0x0000000000047947 */ /* 0x000fea0003800000 */
.L_x_5:
[----:B------:R-:W-:Y:S06]  /*0950*/  BAR.SYNC.DEFER_BLOCKING 0x0 ;  /* 0x0000000000007b1d */ /* 0x000fec0000010000 */
.L_x_6:
[----:B------:R-:W-:Y:S05]  /*0960*/  @!P2 BRA `(.L_x_7) ;  /* 0x0000005c008ca947 */ /* 0x000fea0003800000 */
[----:B------:R-:W-:-:S13]  /*0970*/  ISETP.GT.U32.AND P0, PT, R10, 0x1, PT ;  /* 0x000000010a00780c */ /* 0x000fda0003f04070 */
[----:B------:R-:W-:Y:S05]  /*0980*/  @P0 EXIT ;  /* 0x000000000000094d */ /* 0x000fea0003800000 */
[----:B------:R-:W-:Y:S01]  /*0990*/  ULDC.64 UR4, c[0x0][0x650] ;  /* 0x0001940000047ab9 */ /* 0x000fe20000000a00 */
[----:B------:R-:W-:Y:S01]  /*09a0*/  PRMT R3, RZ, 0x7610, R3 ;  /* 0x00007610ff037816 */ /* 0x000fe20000000003 */
[----:B------:R-:W-:Y:S01]  /*09b0*/  IMAD.MOV.U32 R101, RZ, RZ, -0x1 ;  /* 0xffffffffff657424 */ /* 0x000fe200078e00ff */
[----:B------:R-:W-:Y:S01]  /*09c0*/  ISETP.GE.U32.AND P0, PT, R16, UR4, PT ;  /* 0x0000000410007c0c */ /* 0x000fe2000bf06070 */
[----:B------:R-:W-:Y:S02]  /*09d0*/  IMAD.MOV.U32 R100, RZ, RZ, -0x1 ;  /* 0xffffffffff647424 */ /* 0x000fe400078e00ff */
[----:B------:R-:W-:Y:S01]  /*09e0*/  IMAD.MOV.U32 R99, RZ, RZ, -0x1 ;  /* 0xffffffffff637424 */ /* 0x000fe200078e00ff */
[----:B------:R-:W-:-:S13]  /*09f0*/  ISETP.GE.U32.AND.EX P0, PT, R17, UR5, PT, P0 ;  /* 0x0000000511007c0c */ /* 0x000fda000bf06100 */
[----:B------:R-:W-:Y:S05]  /*0a00*/  @P0 BRA `(.L_x_8) ;  /* 0x0000000400280947 */ /* 0x000fea0003800000 */
[----:B------:R-:W0:Y:S01]  /*0a10*/  LDC.64 R22, c[0x0][0x628] ;  /* 0x00018a00ff167b82 */ /* 0x000e220000000a00 */
[----:B------:R-:W-:Y:S02]  /*0a20*/  IMAD.MOV.U32 R8, RZ, RZ, R16 ;  /* 0x000000ffff087224 */ /* 0x000fe400078e0010 */
[----:B------:R-:W-:-:S05]  /*0a30*/  IMAD.MOV.U32 R9, RZ, RZ, R17 ;  /* 0x000000ffff097224 */ /* 0x000fca00078e0011 */
[----:B------:R-:W1:Y:S08]  /*0a40*/  LDC R20, c[0x0][0x630] ;  /* 0x00018c00ff147b82 */ /* 0x000e700000000800 */
[----:B------:R-:W2:Y:S01]  /*0a50*/  LDC.64 R24, c[0x0][0x620] ;  /* 0x00018800ff187b82 */ /* 0x000ea20000000a00 */
[----:B0-----:R-:W-:-:S04]  /*0a60*/  ISETP.NE.U32.AND P0, PT, R22, RZ, PT ;  /* 0x000000ff1600720c */ /* 0x001fc80003f05070 */
[----:B------:R-:W-:-:S13]  /*0a70*/  ISETP.NE.AND.EX P0, PT, R23, RZ, PT, P0 ;  /* 0x000000ff1700720c */ /* 0x000fda0003f05300 */
[----:B-12---:R-:W-:Y:S05]  /*0a80*/  @!P0 BRA `(.L_x_9) ;  /* 0x0000000000288947 */ /* 0x006fea0003800000 */
[----:B------:R-:W0:Y:S02]  /*0a90*/  LDC R3, c[0x0][0x634] ;  /* 0x00018d00ff037b82 */ /* 0x000e240000000800 */
[----:B0-----:R-:W-:-:S05]  /*0aa0*/  IADD3 R3, P0, R16, R3, RZ ;  /* 0x0000000310037210 */ /* 0x001fca0007f1e0ff */
[----:B------:R-:W-:-:S04]  /*0ab0*/  IMAD.X R15, RZ, RZ, R17, P0 ;  /* 0x000000ffff0f7224 */ /* 0x000fc800000e0611 */
[----:B------:R-:W-:-:S04]  /*0ac0*/  IMAD.WIDE.U32 R8, R15, R22, RZ ;  /* 0x000000160f087225 */ /* 0x000fc800078e00ff */
[----:B------:R-:W-:-:S04]  /*0ad0*/  IMAD.WIDE.U32 R10, P0, R3, R23, R8 ;  /* 0x00000017030a7225 */ /* 0x000fc80007800008 */
[----:B------:R-:W-:-:S04]  /*0ae0*/  IMAD.WIDE.U32 R8, R3, R22, RZ ;  /* 0x0000001603087225 */ /* 0x000fc800078e00ff */
[----:B------:R-:W-:Y:S01]  /*0af0*/  IMAD.X R13, RZ, RZ, RZ, P0 ;  /* 0x000000ffff0d7224 */ /* 0x000fe200000e06ff */
[----:B------:R-:W-:Y:S01]  /*0b00*/  IADD3 RZ, P0, R9, R10, RZ ;  /* 0x0000000a09ff7210 */ /* 0x000fe20007f1e0ff */
[----:B------:R-:W-:-:S04]  /*0b10*/  IMAD.MOV.U32 R12, RZ, RZ, R11 ;  /* 0x000000ffff0c7224 */ /* 0x000fc800078e000b */
[----:B------:R-:W-:-:S08]  /*0b20*/  IMAD.WIDE.U32.X R8, R15, R23, R12, P0 ;  /* 0x000000170f087225 */ /* 0x000fd000000e040c */
.L_x_9:
[----:B------:R-:W0:Y:S01]  /*0b30*/  LDC.64 R28, c[0x0][0x640] ;  /* 0x00019000ff1c7b82 */ /* 0x000e220000000a00 */
[-CC-:B------:R-:W-:Y:S01]  /*0b40*/  SHF.R.U64 R99, R8, R20.reuse, R9.reuse ;  /* 0x0000001408637219 */ /* 0x180fe20000001209 */
[----:B------:R-:W-:Y:S01]  /*0b50*/  IMAD R27, R7, R21, R4 ;  /* 0x00000015071b7224 */ /* 0x000fe200078e0204 */
[----:B------:R-:W-:Y:S01]  /*0b60*/  SHF.R.U32.HI R3, RZ, R20, R9 ;  /* 0x00000014ff037219 */ /* 0x000fe20000011609 */
[----:B------:R-:W-:Y:S01]  /*0b70*/  IMAD.MOV.U32 R21, RZ, RZ, 0x1 ;  /* 0x00000001ff157424 */ /* 0x000fe200078e00ff */
[----:B------:R-:W-:-:S03]  /*0b80*/  IADD3 R5, P0, RZ, -R99, RZ ;  /* 0x80000063ff057210 */ /* 0x000fc60007f1e0ff */
[----:B------:R-:W1:Y:S02]  /*0b90*/  LDC R22, c[0x0][0x618] ;  /* 0x00018600ff167b82 */ /* 0x000e640000000800 */
[----:B------:R-:W-:Y:S02]  /*0ba0*/  IMAD.X R3, RZ, RZ, ~R3, P0 ;  /* 0x000000ffff037224 */ /* 0x000fe400000e0e03 */
[----:B------:R-:W-:-:S04]  /*0bb0*/  IMAD.WIDE.U32 R8, R5, R24, R16 ;  /* 0x0000001805087225 */ /* 0x000fc800078e0010 */
[----:B------:R-:W2:Y:S01]  /*0bc0*/  LDC R20, c[0x0][0x608] ;  /* 0x00018200ff147b82 */ /* 0x000ea20000000800 */
[----:B------:R-:W-:Y:S02]  /*0bd0*/  IMAD R10, R3, R24, RZ ;  /* 0x00000018030a7224 */ /* 0x000fe400078e02ff */
[----:B------:R-:W-:Y:S02]  /*0be0*/  IMAD.MOV.U32 R3, RZ, RZ, -0x1 ;  /* 0xffffffffff037424 */ /* 0x000fe400078e00ff */
[----:B------:R-:W-:-:S03]  /*0bf0*/  IMAD R5, R5, R25, R10 ;  /* 0x0000001905057224 */ /* 0x000fc600078e020a */
[----:B------:R-:W3:Y:S01]  /*0c00*/  LDC R26, c[0x0][0x658] ;  /* 0x00019600ff1a7b82 */ /* 0x000ee20000000800 */
[----:B------:R-:W-:Y:S01]  /*0c10*/  IMAD.IADD R5, R9, 0x1, R5 ;  /* 0x0000000109057824 */ /* 0x000fe200078e0205 */
[----:B0-----:R-:W-:-:S04]  /*0c20*/  ISETP.NE.U32.AND P0, PT, R28, RZ, PT ;  /* 0x000000ff1c00720c */ /* 0x001fc80003f05070 */
[----:B------:R-:W-:Y:S02]  /*0c30*/  ISETP.NE.AND.EX P0, PT, R29, RZ, PT, P0 ;  /* 0x000000ff1d00720c */ /* 0x000fe40003f05300 */
[----:B------:R-:W0:Y:S01]  /*0c40*/  LDC R24, c[0x0][0x600] ;  /* 0x00018000ff187b82 */ /* 0x000e220000000800 */
[-CC-:B-1----:R-:W-:Y:S02]  /*0c50*/  SHF.R.U64 R12, R8, R22.reuse, R5.reuse ;  /* 0x00000016080c7219 */ /* 0x182fe40000001205 */
[----:B------:R-:W-:-:S05]  /*0c60*/  SHF.R.U32.HI R5, RZ, R22, R5 ;  /* 0x00000016ff057219 */ /* 0x000fca0000011605 */
[----:B------:R-:W1:Y:S01]  /*0c70*/  LDC R15, c[0x0][0x648] ;  /* 0x00019200ff0f7b82 */ /* 0x000e620000000800 */
[-CC-:B--2---:R-:W-:Y:S02]  /*0c80*/  SHF.R.U64 R22, R12, R20.reuse, R5.reuse ;  /* 0x000000140c167219 */ /* 0x184fe40000001205 */
[----:B------:R-:W-:-:S05]  /*0c90*/  SHF.R.U32.HI R5, RZ, R20, R5 ;  /* 0x00000014ff057219 */ /* 0x000fca0000011605 */
[----:B------:R-:W2:Y:S01]  /*0ca0*/  LDC R23, c[0x0][0x638] ;  /* 0x00018e00ff177b82 */ /* 0x000ea20000000800 */
[-CC-:B---3--:R-:W-:Y:S02]  /*0cb0*/  SHF.R.U64 R20, R22, R26.reuse, R5.reuse ;  /* 0x0000001a16147219 */ /* 0x188fe40000001205 */
[-C--:B------:R-:W-:Y:S02]  /*0cc0*/  SHF.L.U32 R3, R3, R26.reuse, RZ ;  /* 0x0000001a03037219 */ /* 0x080fe400000006ff */
[----:B------:R-:W-:Y:S01]  /*0cd0*/  SHF.R.U32.HI R5, RZ, R26, R5 ;  /* 0x0000001aff057219 */ /* 0x000fe20000011605 */
[----:B------:R-:W-:Y:S01]  /*0ce0*/  IMAD.MOV.U32 R4, RZ, RZ, R20 ;  /* 0x000000ffff047224 */ /* 0x000fe200078e0014 */
[----:B------:R-:W-:Y:S01]  /*0cf0*/  LOP3.LUT R7, RZ, R3, RZ, 0x33, !PT ;  /* 0x00000003ff077212 */ /* 0x000fe200078e33ff */
[----:B------:R-:W3:Y:S01]  /*0d00*/  LDC R25, c[0x0][0x610] ;  /* 0x00018400ff197b82 */ /* 0x000ee20000000800 */
[----:B------:R-:W-:Y:S05]  /*0d10*/  @!P0 BRA `(.L_x_10) ;  /* 0x0000000000288947 */ /* 0x000fea0003800000 */
[----:B------:R-:W4:Y:S02]  /*0d20*/  LDC R3, c[0x0][0x64c] ;  /* 0x00019300ff037b82 */ /* 0x000f240000000800 */
[----:B----4-:R-:W-:-:S05]  /*0d30*/  IADD3 R3, P0, R20, R3, RZ ;  /* 0x0000000314037210 */ /* 0x010fca0007f1e0ff */
        /* <DEDUP_REMOVED lines=8> */
.L_x_10:
[----:B-1----:R-:W-:Y:S02]  /*0dc0*/  SHF.R.U64 R5, R4, R15, R5 ;  /* 0x0000000f04057219 */ /* 0x002fe40000001205 */
[----:B------:R-:W-:Y:S01]  /*0dd0*/  LOP3.LUT R4, R22, R7, RZ, 0xc0, !PT ;  /* 0x0000000716047212 */ /* 0x000fe200078ec0ff */
[----:B0-----:R-:W-:Y:S01]  /*0de0*/  VIADD R7, R24, 0xffffffff ;  /* 0xffffffff18077836 */ /* 0x001fe20000000000 */
[----:B------:R-:W-:Y:S01]  /*0df0*/  SHF.L.U32 R3, R21, R26, RZ ;  /* 0x0000001a15037219 */ /* 0x000fe200000006ff */
[----:B------:R-:W-:Y:S01]  /*0e00*/  IMAD.MOV R8, RZ, RZ, -R5 ;  /* 0x000000ffff087224 */ /* 0x000fe200078e0a05 */
[----:B------:R-:W-:Y:S02]  /*0e10*/  SEL R6, R6, R27, !P1 ;  /* 0x0000001b06067207 */ /* 0x000fe40004800000 */
[----:B------:R-:W-:Y:S01]  /*0e20*/  LOP3.LUT R7, R12, R7, RZ, 0xc0, !PT ;  /* 0x000000070c077212 */ /* 0x000fe200078ec0ff */
[----:B------:R-:W-:Y:S02]  /*0e30*/  IMAD R5, R3, R5, R4 ;  /* 0x0000000503057224 */ /* 0x000fe400078e0204 */
[----:B--2---:R-:W-:-:S02]  /*0e40*/  IMAD R3, R8, R23, R20 ;  /* 0x0000001708037224 */ /* 0x004fc400078e0214 */
[----:B---3--:R-:W-:Y:S02]  /*0e50*/  IMAD R6, R5, R25, R6 ;  /* 0x0000001905067224 */ /* 0x008fe400078e0206 */
[----:B------:R-:W-:Y:S02]  /*0e60*/  IMAD R101, R3, R24, R7 ;  /* 0x0000001803657224 */ /* 0x000fe400078e0207 */
[----:B------:R-:W-:-:S03]  /*0e70*/  IMAD.MOV.U32 R4, RZ, RZ, 0x1 ;  /* 0x00000001ff047424 */ /* 0x000fc600078e00ff */
[----:B------:R-:W-:Y:S02]  /*0e80*/  SEL R100, R101, R6, !P1 ;  /* 0x0000000665647207 */ /* 0x000fe40004800000 */
[----:B------:R-:W-:Y:S02]  /*0e90*/  PRMT R3, R4, 0x7610, R3 ;  /* 0x0000761004037816 */ /* 0x000fe40000000003 */
[----:B------:R-:W-:-:S07]  /*0ea0*/  SEL R101, R6, R101, !P1 ;  /* 0x0000006506657207 */ /* 0x000fce0004800000 */
.L_x_8:
[----:B------:R-:W-:-:S08]  /*0eb0*/  NOP ;  /* 0x0000000000007918 */ /* 0x000fd00000000000 */
[----:B------:R-:W0:Y:S02]  /*0ec0*/  USETMAXREG.TRY_ALLOC.CTAPOOL UP0, 0xe8 ;  /* 0x000000e8000079c8 */ /* 0x000e240008000600 */
[----:B0-----:R-:W-:-:S13]  /*0ed0*/  PLOP3.LUT P0, PT, PT, PT, UP0, 0x80, 0x0 ;  /* 0x000000000000781c */ /* 0x001fda0003f0f008 */
[----:B------:R-:W-:Y:S05]  /*0ee0*/  @!P0 BRA `(.L_x_8) ;  /* 0xfffffffc00f08947 */ /* 0x000fea000383ffff */
[----:B------:R-:W-:Y:S01]  /*0ef0*/  ULDC.64 UR4, c[0x0][0x598] ;  /* 0x0001660000047ab9 */ /* 0x000fe20000000a00 */
[----:B------:R-:W-:Y:S01]  /*0f00*/  ULDC.64 UR36, c[0x0][0x208] ;  /* 0x0000820000247ab9 */ /* 0x000fe20000000a00 */
[----:B------:R-:W-:-:S04]  /*0f10*/  ISETP.NE.U32.AND P0, PT, RZ, UR4, PT ;  /* 0x00000004ff007c0c */ /* 0x000fc8000bf05070 */
[----:B------:R-:W-:-:S13]  /*0f20*/  ISETP.NE.AND.EX P0, PT, RZ, UR5, PT, P0 ;  /* 0x00000005ff007c0c */ /* 0x000fda000bf05300 */
[----:B------:R-:W-:Y:S05]  /*0f30*/  @!P0 BRA `(.L_x_11) ;  /* 0x00000000001c8947 */ /* 0x000fea0003800000 */
[----:B------:R-:W0:Y:S02]  /*0f40*/  LDC.64 R4, c[0x0][0x598] ;  /* 0x00016600ff047b82 */ /* 0x000e240000000a00 */
[----:B0-----:R-:W2:Y:S02]  /*0f50*/  LDG.E.64 R4, desc[UR36][R4.64] ;  /* 0x0000002404047981 */ /* 0x001ea4000c1e1b00 */
[----:B--2---:R-:W-:-:S04]  /*0f60*/  ISETP.NE.U32.AND P0, PT, R4, RZ, PT ;  /* 0x000000ff0400720c */ /* 0x004fc80003f05070 */
[----:B------:R-:W-:-:S13]  /*0f70*/  ISETP.NE.AND.EX P0, PT, R5, RZ, PT, P0 ;  /* 0x000000ff0500720c */ /* 0x000fda0003f05300 */
[----:B------:R-:W-:Y:S05]  /*0f80*/  @!P0 BRA `(.L_x_11) ;  /* 0x0000000000088947 */ /* 0x000fea0003800000 */
[----:B------:R0:W5:Y:S01]  /*0f90*/  LD.E R88, desc[UR36][R4.64] ;  /* 0x0000002404587980 */ /* 0x000162000c101900 */
[----:B------:R-:W-:Y:S05]  /*0fa0*/  BRA `(.L_x_12) ;  /* 0x0000000000247947 */ /* 0x000fea0003800000 */
.L_x_11:
[----:B------:R-:W-:Y:S02]  /*0fb0*/  ULDC.64 UR4, c[0x0][0x588] ;  /* 0x0001620000047ab9 */ /* 0x000fe40000000a00 */
[----:B------:R-:W-:-:S04]  /*0fc0*/  ISETP.NE.U32.AND P0, PT, RZ, UR4, PT ;  /* 0x00000004ff007c0c */ /* 0x000fc8000bf05070 */
[----:B------:R-:W-:-:S13]  /*0fd0*/  ISETP.NE.AND.EX P0, PT, RZ, UR5, PT, P0 ;  /* 0x00000005ff007c0c */ /* 0x000fda000bf05300 */
[----:B------:R-:W-:Y:S05]  /*0fe0*/  @!P0 BRA `(.L_x_13) ;  /* 0x00000000000c8947 */ /* 0x000fea0003800000 */
[----:B------:R-:W0:Y:S02]  /*0ff0*/  LDC.64 R88, c[0x0][0x588] ;  /* 0x00016200ff587b82 */ /* 0x000e240000000a00 */
[----:B0-----:R1:W5:Y:S01]  /*1000*/  LDG.E R88, desc[UR36][R88.64] ;  /* 0x0000002458587981 */ /* 0x001362000c1e1900 */
[----:B------:R-:W-:Y:S05]  /*1010*/  BRA `(.L_x_12) ;  /* 0x0000000000087947 */ /* 0x000fea0003800000 */
.L_x_13:
[----:B------:R-:W-:Y:S02]  /*1020*/  ULDC UR4, c[0x0][0x580] ;  /* 0x0001600000047ab9 */ /* 0x000fe40000000800 */
[----:B------:R-:W-:-:S07]  /*1030*/  IMAD.U32 R88, RZ, RZ, UR4 ;  /* 0x00000004ff587e24 */ /* 0x000fce000f8e00ff */
.L_x_12:
[----:B------:R-:W-:Y:S02]  /*1040*/  ULDC.64 UR4, c[0x0][0x5a0] ;  /* 0x0001680000047ab9 */ /* 0x000fe40000000a00 */
[----:B------:R-:W-:-:S04]  /*1050*/  ISETP.NE.U32.AND P0, PT, RZ, UR4, PT ;  /* 0x00000004ff007c0c */ /* 0x000fc8000bf05070 */
[----:B------:R-:W-:-:S13]  /*1060*/  ISETP.NE.AND.EX P0, PT, RZ, UR5, PT, P0 ;  /* 0x00000005ff007c0c */ /* 0x000fda000bf05300 */
[----:B------:R-:W-:Y:S05]  /*1070*/  @!P0 BRA `(.L_x_14) ;  /* 0x00000000001c8947 */ /* 0x000fea0003800000 */
[----:B0-----:R-:W0:Y:S02]  /*1080*/  LDC.64 R4, c[0x0][0x5a0] ;  /* 0x00016800ff047b82 */ /* 0x001e240000000a00 */
[----:B0-----:R-:W2:Y:S02]  /*1090*/  LDG.E.64 R4, desc[UR36][R4.64] ;  /* 0x0000002404047981 */ /* 0x001ea4000c1e1b00 */
[----:B--2---:R-:W-:-:S04]  /*10a0*/  ISETP.NE.U32.AND P0, PT, R4, RZ, PT ;  /* 0x000000ff0400720c */ /* 0x004fc80003f05070 */
[----:B------:R-:W-:-:S13]  /*10b0*/  ISETP.NE.AND.EX P0, PT, R5, RZ, PT, P0 ;  /* 0x000000ff0500720c */ /* 0x000fda0003f05300 */
[----:B------:R-:W-:Y:S05]  /*10c0*/  @!P0 BRA `(.L_x_14) ;  /* 0x0000000000088947 */ /* 0x000fea0003800000 */
[----:B-1----:R0:W5:Y:S01]  /*10d0*/  LD.E R89, desc[UR36][R4.64] ;  /* 0x0000002404597980 */ /* 0x002162000c101900 */
[----:B------:R-:W-:Y:S05]  /*10e0*/  BRA `(.L_x_15) ;  /* 0x0000000000247947 */ /* 0x000fea0003800000 */
.L_x_14:
[----:B------:R-:W-:Y:S02]  /*10f0*/  ULDC.64 UR4, c[0x0][0x590] ;  /* 0x0001640000047ab9 */ /* 0x000fe40000000a00 */
[----:B------:R-:W-:-:S04]  /*1100*/  ISETP.NE.U32.AND P0, PT, RZ, UR4, PT ;  /* 0x00000004ff007c0c */ /* 0x000fc8000bf05070 */
[----:B------:R-:W-:-:S13]  /*1110*/  ISETP.NE.AND.EX P0, PT, RZ, UR5, PT, P0 ;  /* 0x00000005ff007c0c */ /* 0x000fda000bf05300 */
[----:B------:R-:W-:Y:S05]  /*1120*/  @!P0 BRA `(.L_x_16) ;  /* 0x00000000000c8947 */ /* 0x000fea0003800000 */
[----:B0-----:R-:W1:Y:S02]  /*1130*/  LDC.64 R4, c[0x0][0x590] ;  /* 0x00016400ff047b82 */ /* 0x001e640000000a00 */
[----:B-1----:R1:W5:Y:S01]  /*1140*/  LDG.E R89, desc[UR36][R4.64] ;  /* 0x0000002404597981 */ /* 0x002362000c1e1900 */
[----:B------:R-:W-:Y:S05]  /*1150*/  BRA `(.L_x_15) ;  /* 0x0000000000087947 */ /* 0x000fea0003800000 */
.L_x_16:
[----:B------:R-:W-:Y:S02]  /*1160*/  ULDC UR4, c[0x0][0x584] ;  /* 0x0001610000047ab9 */ /* 0x000fe40000000800 */
[----:B-1----:R-:W-:-:S07]  /*1170*/  IMAD.U32 R89, RZ, RZ, UR4 ;  /* 0x00000004ff597e24 */ /* 0x002fce000f8e00ff */
.L_x_15:
[----:B------:R-:W-:-:S13]  /*1180*/  LOP3.LUT P0, RZ, R3, 0xff, RZ, 0xc0, !PT ;  /* 0x000000ff03ff7812 */ /* 0x000fda000780c0ff */
[----:B------:R-:W-:Y:S05]  /*1190*/  @!P0 EXIT ;  /* 0x000000000000894d */ /* 0x000fea0003800000 */
[----:B------:R-:W2:Y:S01]  /*11a0*/  LDC R92, c[0x0][0x658] ;  /* 0x00019600ff5c7b82 */ /* 0x000ea20000000800 */
[----:B------:R-:W-:Y:S01]  /*11b0*/  ULDC.64 UR6, c[0x0][0x288] ;  /* 0x0000a20000067ab9 */ /* 0x000fe20000000a00 */
[----:B------:R-:W-:Y:S01]  /*11c0*/  LOP3.LUT R14, R14, 0x1, RZ, 0xc0, !PT ;  /* 0x000000010e0e7812 */ /* 0x000fe200078ec0ff */
[----:B------:R-:W-:Y:S01]  /*11d0*/  UIADD3 UR4, UR7, 0x3f, URZ ;  /* 0x0000003f07047890 */ /* 0x000fe2000fffe03f */
[----:B------:R-:W-:Y:S01]  /*11e0*/  SHF.R.U32.HI R3, RZ, 0x2, R94 ;  /* 0x00000002ff037819 */ /* 0x000fe2000001165e */
[----:B01----:R-:W-:Y:S01]  /*11f0*/  IMAD.MOV.U32 R5, RZ, RZ, -0x1 ;  /* 0xffffffffff057424 */ /* 0x003fe200078e00ff */
[----:B------:R-:W-:Y:S01]  /*1200*/  SHF.R.U32.HI R0, RZ, 0x1, R0 ;  /* 0x00000001ff007819 */ /* 0x000fe20000011600 */
[----:B------:R-:W-:Y:S01]  /*1210*/  USHF.R.S32.HI UR5, URZ, 0x1f, UR4 ;  /* 0x0000001f3f057899 */ /* 0x000fe20008011404 */
[----:B------:R-:W0:Y:S01]  /*1220*/  LDC.64 R90, c[0x0][0x5c8] ;  /* 0x00017200ff5a7b82 */ /* 0x000e220000000a00 */
[----:B------:R-:W-:Y:S01]  /*1230*/  IMAD.SHL.U32 R22, R14, 0x40, RZ ;  /* 0x000000400e167824 */ /* 0x000fe200078e00ff */
[----:B------:R-:W-:Y:S01]  /*1240*/  LOP3.LUT R3, R3, 0x7, RZ, 0xc0, !PT ;  /* 0x0000000703037812 */ /* 0x000fe200078ec0ff */
[----:B------:R-:W-:Y:S01]  /*1250*/  ULEA.HI UR5, UR5, UR4, URZ, 0x6 ;  /* 0x0000000405057291 */ /* 0x000fe2000f8f303f */
[----:B------:R-:W-:Y:S01]  /*1260*/  LOP3.LUT R0, R0, 0x30, RZ, 0xc0, !PT ;  /* 0x0000003000007812 */ /* 0x000fe200078ec0ff */
[----:B------:R-:W-:Y:S01]  /*1270*/  IMAD.MOV.U32 R7, RZ, RZ, 0x1 ;  /* 0x00000001ff077424 */ /* 0x000fe200078e00ff */
[--C-:B------:R-:W-:Y:S01]  /*1280*/  LOP3.LUT R22, R22, 0x40, R3.reuse, 0xe2, !PT ;  /* 0x0000004016167812 */ /* 0x100fe200078ee203 */
[----:B------:R-:W-:Y:S01]  /*1290*/  USHF.R.S32.HI UR43, URZ, 0x6, UR5 ;  /* 0x000000063f2b7899 */ /* 0x000fe20008011405 */
[----:B------:R-:W1:Y:S01]  /*12a0*/  LDC R96, c[0x0][0x600] ;  /* 0x00018000ff607b82 */ /* 0x000e620000000800 */
[----:B------:R-:W-:Y:S01]  /*12b0*/  IADD3 R3, RZ, -R0, -R3 ;  /* 0x80000000ff037210 */ /* 0x000fe20007ffe803 */
[----:B------:R-:W-:Y:S01]  /*12c0*/  IMAD.U32 R4, RZ, RZ, UR6 ;  /* 0x00000006ff047e24 */ /* 0x000fe2000f8e00ff */
[C---:B------:R-:W-:Y:S01]  /*12d0*/  LOP3.LUT R93, R94.reuse, 0x3, RZ, 0xc0, !PT ;  /* 0x000000035e5d7812 */ /* 0x040fe200078ec0ff */
[----:B------:R-:W-:Y:S01]  /*12e0*/  UISETP.LT.AND UP0, UPT, UR43, 0x1, UPT ;  /* 0x000000012b00788c */ /* 0x000fe2000bf01270 */
[----:B------:R-:W-:Y:S01]  /*12f0*/  LOP3.LUT R95, R94, 0x80, RZ, 0xc0, !PT ;  /* 0x000000805e5f7812 */ /* 0x000fe200078ec0ff */
[----:B------:R-:W-:Y:S01]  /*1300*/  IMAD R3, R14, -0x40, R3 ;  /* 0xffffffc00e037824 */ /* 0x000fe200078e0203 */
[----:B------:R-:W-:Y:S01]  /*1310*/  ULDC UR4, c[0x0][0x284] ;  /* 0x0000a10000047ab9 */ /* 0x000fe20000000800 */
[----:B--2---:R-:W-:Y:S01]  /*1320*/  SHF.L.U32 R5, R5, R92, RZ ;  /* 0x0000005c05057219 */ /* 0x004fe200000006ff */
[----:B------:R-:W-:Y:S01]  /*1330*/  USEL UR44, UR43, 0x1, UP0 ;  /* 0x000000012b2c7887 */ /* 0x000fe20008000000 */
[----:B------:R-:W-:Y:S01]  /*1340*/  IMAD R93, R93, -0x2, R4 ;  /* 0xfffffffe5d5d7824 */ /* 0x000fe200078e0204 */
[----:B------:R-:W-:Y:S01]  /*1350*/  LOP3.LUT R22, R22, R0, RZ, 0xfc, !PT ;  /* 0x0000000016167212 */ /* 0x000fe200078efcff */
[----:B------:R-:W-:Y:S01]  /*1360*/  IMAD.SHL.U32 R94, R94, 0x2, RZ ;  /* 0x000000025e5e7824 */ /* 0x000fe200078e00ff */
[----:B------:R-:W-:Y:S01]  /*1370*/  SHF.L.U32 R92, R7, R92, RZ ;  /* 0x0000005c075c7219 */ /* 0x000fe200000006ff */
[----:B------:R-:W-:Y:S01]  /*1380*/  VIADD R98, R3, UR4 ;  /* 0x0000000403627c36 */ /* 0x000fe20008000000 */
[----:B------:R-:W-:Y:S01]  /*1390*/  LOP3.LUT R103, R18, 0x1, RZ, 0xfc, !PT ;  /* 0x0000000112677812 */ /* 0x000fe200078efcff */
[----:B------:R-:W-:Y:S01]  /*13a0*/  IMAD.MOV.U32 R23, RZ, RZ, RZ ;  /* 0x000000ffff177224 */ /* 0x000fe200078e00ff */
[C---:B0-----:R-:W-:Y:S01]  /*13b0*/  SHF.L.U64.HI R91, R90.reuse, 0x3, R91 ;  /* 0x000000035a5b7819 */ /* 0x041fe2000001025b */
[----:B------:R-:W-:Y:S01]  /*13c0*/  IMAD.SHL.U32 R90, R90, 0x8, RZ ;  /* 0x000000085a5a7824 */ /* 0x000fe200078e00ff */
[----:B------:R-:W-:Y:S01]  /*13d0*/  SHF.R.U32.HI R95, RZ, 0x7, R95 ;  /* 0x00000007ff5f7819 */ /* 0x000fe2000001165f */
[----:B------:R-:W-:Y:S01]  /*13e0*/  UIADD3 UR44, UR43, -UR44, URZ ;  /* 0x8000002c2b2c7290 */ /* 0x000fe2000fffe03f */
[----:B------:R-:W-:Y:S01]  /*13f0*/  LOP3.LUT R97, RZ, R5, RZ, 0x33, !PT ;  /* 0x00000005ff617212 */ /* 0x000fe200078e33ff */
[----:B------:R-:W-:Y:S01]  /*1400*/  UMOV UR40, URZ ;  /* 0x0000003f00287c82 */ /* 0x000fe20008000000 */
[----:B------:R-:W-:Y:S01]  /*1410*/  UMOV UR42, URZ ;  /* 0x0000003f002a7c82 */ /* 0x000fe20008000000 */
[----:B-1----:R-:W-:-:S08]  /*1420*/  VIADD R96, R96, 0xffffffff ;  /* 0xffffffff60607836 */ /* 0x002fd00000000000 */
.L_x_162:
[----:B0-----:R-:W0:Y:S01]  /*1430*/  SHFL.IDX PT, R0, R95, RZ, 0x1f ;  /* 0x00001fff5f007589 */ /* 0x001e2200000e0000 */
[----:B-1----:R-:W1:Y:S01]  /*1440*/  S2UR UR7, SR_CgaCtaId ;  /* 0x00000000000779c3 */ /* 0x002e620000008800 */
[----:B------:R-:W-:Y:S01]  /*1450*/  UMOV UR6, 0x400 ;  /* 0x0000040000067882 */ /* 0x000fe20000000000 */
[----:B0-----:R-:W-:Y:S01]  /*1460*/  R2UR UR4, R0 ;  /* 0x00000000000472ca */ /* 0x001fe200000e0000 */
[----:B-1----:R-:W-:-:S12]  /*1470*/  ULEA UR6, UR7, UR6, 0x18 ;  /* 0x0000000607067291 */ /* 0x002fd8000f8ec03f */
[----:B------:R-:W-:-:S04]  /*1480*/  ULEA.HI UR5, UR4, UR4, URZ, 0x1 ;  /* 0x0000000404057291 */ /* 0x000fc8000f8f083f */
[----:B------:R-:W-:-:S04]  /*1490*/  ULOP3.LUT UR5, UR5, 0x7fffe, URZ, 0xc0, !UPT ;  /* 0x0007fffe05057892 */ /* 0x000fc8000f8ec03f */
[----:B------:R-:W-:-:S03]  /*14a0*/  UIADD3 UR5, UR4, -UR5, URZ ;  /* 0x8000000504057290 */ /* 0x000fc6000fffe03f */
[----:B------:R-:W-:Y:S01]  /*14b0*/  ULDC UR4, c[0x0][0x28c] ;  /* 0x0000a30000047ab9 */ /* 0x000fe20000000800 */
[----:B------:R-:W-:Y:S01]  /*14c0*/  ULEA UR5, UR5, UR6, 0xd ;  /* 0x0000000605057291 */ /* 0x000fe2000f8e683f */
[----:B------:R-:W-:-:S03]  /*14d0*/  ISETP.LT.AND P0, PT, RZ, UR4, PT ;  /* 0x00000004ff007c0c */ /* 0x000fc6000bf01270 */
[----:B------:R-:W-:-:S04]  /*14e0*/  UIADD3 UR5, UR5, 0x100, URZ ;  /* 0x0000010005057890 */ /* 0x000fc8000fffe03f */
[----:B------:R-:W-:-:S04]  /*14f0*/  USHF.R.U32.HI UR5, URZ, 0x4, UR5 ;  /* 0x000000043f057899 */ /* 0x000fc80008011605 */
[----:B------:R-:W-:Y:S02]  /*1500*/  ULOP3.LUT UR45, UR5, 0x3fff, URZ, 0xc0, !UPT ;  /* 0x00003fff052d7892 */ /* 0x000fe4000f8ec03f */
[----:B--2345:R-:W-:Y:S10]  /*1510*/  @P0 BRA `(.L_x_17) ;  /* 0x0000000000400947 */ /* 0x03cff40003800000 */
[----:B------:R-:W-:Y:S01]  /*1520*/  MOV R0, 0x0 ;  /* 0x0000000000007802 */ /* 0x000fe20000000f00 */
[----:B------:R-:W-:Y:S01]  /*1530*/  ULDC.64 UR4, c[0x4][0x68] ;  /* 0x01001a0000047ab9 */ /* 0x000fe20000000a00 */
[----:B------:R-:W-:Y:S01]  /*1540*/  ULDC.64 UR6, c[0x4][0x8] ;  /* 0x0100020000067ab9 */ /* 0x000fe20000000a00 */
[----:B------:R-:W-:Y:S01]  /*1550*/  IMAD.U32 R4, RZ, RZ, UR4 ;  /* 0x00000004ff047e24 */ /* 0x000fe2000f8e00ff */
[----:B------:R0:W1:Y:S01]  /*1560*/  LDC.64 R14, c[0x4][R0] ;  /* 0x01000000000e7b82 */ /* 0x0000620000000a00 */
[----:B------:R-:W-:Y:S01]  /*1570*/  IMAD.U32 R5, RZ, RZ, UR5 ;  /* 0x00000005ff057e24 */ /* 0x000fe2000f8e00ff */
[----:B------:R-:W-:Y:S01]  /*1580*/  ULDC.64 UR4, c[0x4][0x70] ;  /* 0x01001c0000047ab9 */ /* 0x000fe20000000a00 */
[----:B------:R-:W-:Y:S02]  /*1590*/  IMAD.U32 R10, RZ, RZ, UR6 ;  /* 0x00000006ff0a7e24 */ /* 0x000fe4000f8e00ff */
[----:B------:R-:W-:Y:S02]  /*15a0*/  IMAD.U32 R6, RZ, RZ, UR4 ;  /* 0x00000004ff067e24 */ /* 0x000fe4000f8e00ff */
[----:B------:R-:W-:-:S02]  /*15b0*/  IMAD.U32 R7, RZ, RZ, UR5 ;  /* 0x00000005ff077e24 */ /* 0x000fc4000f8e00ff */
[----:B------:R-:W-:Y:S02]  /*15c0*/  IMAD.U32 R11, RZ, RZ, UR7 ;  /* 0x00000007ff0b7e24 */ /* 0x000fe4000f8e00ff */
[----:B------:R-:W-:Y:S02]  /*15d0*/  IMAD.MOV.U32 R8, RZ, RZ, 0x1e1 ;  /* 0x000001e1ff087424 */ /* 0x000fe400078e00ff */
[----:B------:R-:W-:Y:S02]  /*15e0*/  IMAD.MOV.U32 R12, RZ, RZ, 0x1 ;  /* 0x00000001ff0c7424 */ /* 0x000fe400078e00ff */
[----:B0-----:R-:W-:-:S07]  /*15f0*/  IMAD.MOV.U32 R13, RZ, RZ, RZ ;  /* 0x000000ffff0d7224 */ /* 0x001fce00078e00ff */
[----:B------:R-:W-:-:S07]  /*1600*/  LEPC R20, `(.L_x_17) ;  /* 0x000000001014794e */ /* 0x000fce0000000000 */
[----:B-1---5:R-:W-:Y:S05]  /*1610*/  CALL.ABS.NOINC R14 ;  /* 0x000000000e007343 */ /* 0x022fea0003c00000 */
.L_x_17:
[----:B------:R-:W-:-:S13]  /*1620*/  ISETP.NE.AND P0, PT, R103, 0x3, PT ;  /* 0x000000036700780c */ /* 0x000fda0003f05270 */
[----:B------:R-:W-:Y:S05]  /*1630*/  @!P0 BRA `(.L_x_18) ;  /* 0x0000000000048947 */ /* 0x000fea0003800000 */
[----:B------:R-:W-:Y:S01]  /*1640*/  BPT.TRAP 0x1 ;  /* 0x000000040000795c */ /* 0x000fe20000300000 */
.L_x_18:
[----:B------:R-:W0:Y:S01]  /*1650*/  S2UR UR5, SR_CgaCtaId ;  /* 0x00000000000579c3 */ /* 0x000e220000008800 */
[----:B------:R-:W-:Y:S01]  /*1660*/  UMOV UR4, 0x400 ;  /* 0x0000040000047882 */ /* 0x000fe20000000000 */
[----:B------:R-:W-:Y:S02]  /*1670*/  IMAD.U32 R0, RZ, RZ, UR40 ;  /* 0x00000028ff007e24 */ /* 0x000fe4000f8e00ff */
[----:B------:R-:W-:-:S03]  /*1680*/  IMAD.U32 R3, RZ, RZ, UR42 ;  /* 0x0000002aff037e24 */ /* 0x000fc6000f8e00ff */
[----:B------:R-:W-:Y:S01]  /*1690*/  SHF.L.U32 R0, R0, 0x1f, RZ ;  /* 0x0000001f00007819 */ /* 0x000fe200000006ff */
[----:B0-----:R-:W-:-:S06]  /*16a0*/  ULEA UR4, UR5, UR4, 0x18 ;  /* 0x0000000405047291 */ /* 0x001fcc000f8ec03f */
[----:B------:R-:W-:-:S04]  /*16b0*/  IMAD.U32 R6, RZ, RZ, UR4 ;  /* 0x00000004ff067e24 */ /* 0x000fc8000f8e00ff */
[----:B------:R-:W-:-:S04]  /*16c0*/  IMAD R3, R3, 0x8, R6 ;  /* 0x0000000803037824 */ /* 0x000fc800078e0206 */
[----:B------:R0:W1:Y:S01]  /*16d0*/  SYNCS.PHASECHK.TRANS64.TRYWAIT P1, [R3+URZ], R0 ;  /* 0x00000000030075a7 */ /* 0x000062000802017f */
[----:B------:R-:W-:Y:S05]  /*16e0*/  @!P0 BRA `(.L_x_19) ;  /* 0x0000000000048947 */ /* 0x000fea0003800000 */
[----:B------:R-:W-:Y:S01]  /*16f0*/  BPT.TRAP 0x1 ;  /* 0x000000040000795c */ /* 0x000fe20000300000 */
.L_x_19:
[----:B------:R-:W-:-:S05]  /*1700*/  IMAD.U32 R4, RZ, RZ, UR44 ;  /* 0x0000002cff047e24 */ /* 0x000fca000f8e00ff */
[----:B------:R-:W-:Y:S01]  /*1710*/  ISETP.GE.AND P2, PT, R4, 0x1, PT ;  /* 0x000000010400780c */ /* 0x000fe20003f46270 */
[----:B-1----:R-:W-:-:S12]  /*1720*/  @P1 BRA `(.L_x_20) ;  /* 0x0000000000081947 */ /* 0x002fd80003800000 */
[----:B------:R-:W1:Y:S02]  /*1730*/  SYNCS.PHASECHK.TRANS64.TRYWAIT P1, [R3+URZ], R0 ;  /* 0x00000000030075a7 */ /* 0x000e64000802017f */
[----:B-1----:R-:W-:Y:S05]  /*1740*/  @!P1 BRA `(.L_x_21) ;  /* 0x0000006400c09947 */ /* 0x002fea0003800000 */
.L_x_20:
[----:B------:R-:W-:Y:S05]  /*1750*/  WARPSYNC.ALL ;  /* 0x0000000000007948 */ /* 0x000fea0003800000 */
[----:B------:R-:W-:Y:S01]  /*1760*/  R2UR UR4, R6 ;  /* 0x00000000060472ca */ /* 0x000fe200000e0000 */
[----:B------:R-:W-:Y:S01]  /*1770*/  ULEA UR5, UR42, UR45, 0xa ;  /* 0x0000002d2a057291 */ /* 0x000fe2000f8e503f */
[----:B------:R-:W-:Y:S01]  /*1780*/  WARPGROUP.ARRIVE ;  /* 0x00000000000079c5 */ /* 0x000fe20000000000 */
[----:B------:R-:W-:Y:S01]  /*1790*/  UMOV UR9, 0x40000040 ;  /* 0x4000004000097882 */ /* 0x000fe20000000000 */
[----:B------:R-:W-:-:S04]  /*17a0*/  UMOV UR11, 0x40000040 ;  /* 0x40000040000b7882 */ /* 0x000fc80000000000 */
[----:B------:R-:W-:-:S05]  /*17b0*/  UMOV UR8, UR5 ;  /* 0x0000000500087c82 */ /* 0x000fca0008000000 */
[----:B------:R-:W-:-:S04]  /*17c0*/  UIADD3 UR4, UR4, 0x14100, URZ ;  /* 0x0001410004047890 */ /* 0x000fc8000fffe03f */
[----:B------:R-:W-:-:S04]  /*17d0*/  USHF.R.U32.HI UR4, URZ, 0x4, UR4 ;  /* 0x000000043f047899 */ /* 0x000fc80008011604 */
[----:B------:R-:W-:-:S04]  /*17e0*/  ULOP3.LUT UR4, UR4, 0x3fff, URZ, 0xc0, !UPT ;  /* 0x00003fff04047892 */ /* 0x000fc8000f8ec03f */
[----:B------:R-:W-:-:S04]  /*17f0*/  ULOP3.LUT UR4, UR4, 0x2000000, URZ, 0xfc, !UPT ;  /* 0x0200000004047892 */ /* 0x000fc8000f8efc3f */
[----:B------:R-:W-:-:S07]  /*1800*/  ULEA UR6, UR42, UR4, 0xa ;  /* 0x000000042a067291 */ /* 0x000fce000f8e503f */
[----:B------:R-:W-:Y:S02]  /*1810*/  UMOV UR10, UR6 ;  /* 0x00000006000a7c82 */ /* 0x000fe40008000000 */
[----:B------:R-:W-:Y:S01]  /*1820*/  HGMMA.64x128x16.F32 R24, gdesc[UR8].tnspA.tnspB, RZ, !UPT, gsb0 ;  /* 0x61e00000081879f0 */ /* 0x000fe2000c0008ff */
[----:B------:R-:W-:Y:S02]  /*1830*/  UIADD3 UR8, UR5, 0x80, URZ ;  /* 0x0000008005087890 */ /* 0x000fe4000fffe03f */
[----:B------:R-:W-:Y:S01]  /*1840*/  UIADD3 UR10, UR6, 0x80, URZ ;  /* 0x00000080060a7890 */ /* 0x000fe2000fffe03f */
[----:B------:R-:W-:Y:S01]  /*1850*/  UMOV UR9, 0x40000040 ;  /* 0x4000004000097882 */ /* 0x000fe20000000000 */
[----:B------:R-:W-:Y:S01]  /*1860*/  UMOV UR11, 0x40000040 ;  /* 0x40000040000b7882 */ /* 0x000fe20000000000 */
[----:B------:R-:W-:Y:S02]  /*1870*/  WARPGROUP.DEPBAR.LE gsb0, 0x0 ;  /* 0x00008000000079c5 */ /* 0x000fe40000010000 */
[----:B------:R-:W-:-:S06]  /*1880*/  WARPGROUP.ARRIVE ;  /* 0x00000000000079c5 */ /* 0x000fcc0000000000 */
[----:B------:R-:W-:Y:S01]  /*1890*/  HGMMA.64x128x16.F32 R24, gdesc[UR8].tnspA.tnspB, R24, gsb0 ;  /* 0x61e00000081879f0 */ /* 0x000fe20008000818 */
        /* <DEDUP_REMOVED lines=13> */
[----:B------:R-:W-:Y:S03]  /*1970*/  HGMMA.64x128x16.F32 R24, gdesc[UR8].tnspA.tnspB, R24, gsb0 ;  /* 0x61e00000081879f0 */ /* 0x000fe60008000818 */
[----:B------:R-:W-:Y:S02]  /*1980*/  WARPGROUP.DEPBAR.LE gsb0, 0x0 ;  /* 0x00008000000079c5 */ /* 0x000fe40000010000 */
[----:B------:R-:W-:Y:S05]  /*1990*/  @!P2 BRA `(.L_x_22) ;  /* 0x000000040028a947 */ /* 0x000fea0003800000 */
[----:B------:R-:W-:Y:S01]  /*19a0*/  UIADD3 UR5, UR42, 0x1, URZ ;  /* 0x000000012a057890 */ /* 0x000fe2000fffe03f */
[----:B01----:R-:W-:Y:S02]  /*19b0*/  IMAD.U32 R0, RZ, RZ, UR44 ;  /* 0x0000002cff007e24 */ /* 0x003fe4000f8e00ff */
[----:B------:R-:W-:Y:S01]  /*19c0*/  IMAD.U32 R3, RZ, RZ, UR42 ;  /* 0x0000002aff037e24 */ /* 0x000fe2000f8e00ff */
[----:B------:R-:W-:-:S04]  /*19d0*/  UISETP.NE.AND UP0, UPT, UR5, 0x5, UPT ;  /* 0x000000050500788c */ /* 0x000fc8000bf05270 */
[----:B------:R-:W-:Y:S02]  /*19e0*/  USEL UR6, URZ, 0x1, UP0 ;  /* 0x000000013f067887 */ /* 0x000fe40008000000 */
[----:B------:R-:W-:Y:S02]  /*19f0*/  USEL UR5, UR5, URZ, UP0 ;  /* 0x0000003f05057287 */ /* 0x000fe40008000000 */
[----:B------:R-:W-:-:S06]  /*1a00*/  ULOP3.LUT UR6, UR40, UR6, URZ, 0x3c, !UPT ;  /* 0x0000000628067292 */ /* 0x000fcc000f8e3c3f */
[----:B------:R-:W-:-:S07]  /*1a10*/  IMAD.U32 R7, RZ, RZ, UR6 ;  /* 0x00000006ff077e24 */ /* 0x000fce000f8e00ff */
.L_x_29:
[----:B------:R-:W-:Y:S05]  /*1a20*/  @!P0 BRA `(.L_x_23) ;  /* 0x0000000000048947 */ /* 0x000fea0003800000 */
[----:B------:R-:W-:Y:S01]  /*1a30*/  BPT.TRAP 0x1 ;  /* 0x000000040000795c */ /* 0x000fe20000300000 */
.L_x_23:
[----:B------:R-:W0:Y:S01]  /*1a40*/  S2UR UR7, SR_CgaCtaId ;  /* 0x00000000000779c3 */ /* 0x000e220000008800 */
[----:B------:R-:W-:Y:S01]  /*1a50*/  UMOV UR6, 0x400 ;  /* 0x0000040000067882 */ /* 0x000fe20000000000 */
[----:B------:R-:W-:Y:S01]  /*1a60*/  IMAD.U32 R5, RZ, RZ, UR5 ;  /* 0x00000005ff057e24 */ /* 0x000fe2000f8e00ff */
[----:B------:R-:W-:Y:S01]  /*1a70*/  SHF.L.U32 R4, R7, 0x1f, RZ ;  /* 0x0000001f07047819 */ /* 0x000fe200000006ff */
[----:B0-----:R-:W-:-:S06]  /*1a80*/  ULEA UR6, UR7, UR6, 0x18 ;  /* 0x0000000607067291 */ /* 0x001fcc000f8ec03f */
[----:B------:R-:W-:-:S04]  /*1a90*/  IMAD.U32 R6, RZ, RZ, UR6 ;  /* 0x00000006ff067e24 */ /* 0x000fc8000f8e00ff */
[----:B------:R-:W-:-:S04]  /*1aa0*/  IMAD R5, R5, 0x8, R6 ;  /* 0x0000000805057824 */ /* 0x000fc800078e0206 */
[----:B------:R0:W1:Y:S01]  /*1ab0*/  SYNCS.PHASECHK.TRANS64.TRYWAIT P1, [R5+URZ], R4 ;  /* 0x00000004050075a7 */ /* 0x000062000802017f */
[----:B------:R-:W-:Y:S05]  /*1ac0*/  @!P0 BRA `(.L_x_24) ;  /* 0x0000000000048947 */ /* 0x000fea0003800000 */
[----:B------:R-:W-:Y:S01]  /*1ad0*/  BPT.TRAP 0x1 ;  /* 0x000000040000795c */ /* 0x000fe20000300000 */
.L_x_24:
[----:B-1----:R-:W-:Y:S05]  /*1ae0*/  @P1 BRA `(.L_x_25) ;  /* 0x0000000000081947 */ /* 0x002fea0003800000 */
[----:B------:R-:W1:Y:S02]  /*1af0*/  SYNCS.PHASECHK.TRANS64.TRYWAIT P1, [R5+URZ], R4 ;  /* 0x00000004050075a7 */ /* 0x000e64000802017f */
[----:B-1----:R-:W-:Y:S05]  /*1b00*/  @!P1 BRA `(.L_x_26) ;  /* 0x0000006000e49947 */ /* 0x002fea0003800000 */
.L_x_25:
[----:B------:R-:W-:Y:S01]  /*1b10*/  ULEA UR6, UR5, UR45, 0xa ;  /* 0x0000002d05067291 */ /* 0x000fe2000f8e503f */
[----:B------:R-:W-:Y:S01]  /*1b20*/  WARPGROUP.ARRIVE ;  /* 0x00000000000079c5 */ /* 0x000fe20000000000 */
[----:B------:R-:W-:Y:S01]  /*1b30*/  ULEA UR7, UR5, UR4, 0xa ;  /* 0x0000000405077291 */ /* 0x000fe2000f8e503f */
[----:B------:R-:W-:Y:S01]  /*1b40*/  UMOV UR9, 0x40000040 ;  /* 0x4000004000097882 */ /* 0x000fe20000000000 */
[----:B------:R-:W-:-:S03]  /*1b50*/  UMOV UR11, 0x40000040 ;  /* 0x40000040000b7882 */ /* 0x000fc60000000000 */
[----:B------:R-:W-:Y:S02]  /*1b60*/  UMOV UR8, UR6 ;  /* 0x0000000600087c82 */ /* 0x000fe40008000000 */
[----:B------:R-:W-:Y:S02]  /*1b70*/  UMOV UR10, UR7 ;  /* 0x00000007000a7c82 */ /* 0x000fe40008000000 */
[----:B------:R-:W-:Y:S01]  /*1b80*/  HGMMA.64x128x16.F32 R24, gdesc[UR8].tnspA.tnspB, R24, gsb0 ;  /* 0x61e00000081879f0 */ /* 0x000fe20008000818 */
[----:B------:R-:W-:Y:S02]  /*1b90*/  UIADD3 UR8, UR6, 0x80, URZ ;  /* 0x0000008006087890 */ /* 0x000fe4000fffe03f */
[----:B------:R-:W-:Y:S01]  /*1ba0*/  UIADD3 UR10, UR7, 0x80, URZ ;  /* 0x00000080070a7890 */ /* 0x000fe2000fffe03f */
[----:B------:R-:W-:Y:S01]  /*1bb0*/  UMOV UR9, 0x40000040 ;  /* 0x4000004000097882 */ /* 0x000fe20000000000 */
[----:B------:R-:W-:Y:S01]  /*1bc0*/  UMOV UR11, 0x40000040 ;  /* 0x40000040000b7882 */ /* 0x000fe20000000000 */
[----:B------:R-:W-:-:S02]  /*1bd0*/  WARPGROUP.DEPBAR.LE gsb0, 0x0 ;  /* 0x00008000000079c5 */ /* 0x000fc40000010000 */
        /* <DEDUP_REMOVED lines=18> */
[----:B------:R-:W-:Y:S01]  /*1d00*/  BPT.TRAP 0x1 ;  /* 0x000000040000795c */ /* 0x000fe20000300000 */
.L_x_27:
[----:B------:R-:W-:-:S13]  /*1d10*/  ISETP.NE.AND P1, PT, R102, RZ, PT ;  /* 0x000000ff6600720c */ /* 0x000fda0003f25270 */
[----:B01----:R-:W-:-:S04]  /*1d20*/  @P1 IMAD R4, R3, 0x8, R6 ;  /* 0x0000000803041824 */ /* 0x003fc800078e0206 */
[----:B------:R-:W-:-:S05]  /*1d30*/  @P1 VIADD R4, R4, 0x28 ;  /* 0x0000002804041836 */ /* 0x000fca0000000000 */
[----:B------:R-:W-:-:S04]  /*1d40*/  @P1 PRMT R4, R19, 0x654, R4 ;  /* 0x0000065413041816 */ /* 0x000fc80000000004 */
[----:B------:R0:W-:Y:S01]  /*1d50*/  @P1 SYNCS.ARRIVE.TRANS64.RED.A1T0 RZ, [R4+URZ], RZ ;  /* 0x000000ff04ff19a7 */ /* 0x0001e2000810043f */
[----:B------:R-:W-:-:S13]  /*1d60*/  ISETP.GT.U32.AND P1, PT, R18, 0x1, PT ;  /* 0x000000011200780c */ /* 0x000fda0003f24070 */
[----:B0-----:R-:W-:Y:S05]  /*1d70*/  @P1 BRA `(.L_x_28) ;  /* 0x0000000000041947 */ /* 0x001fea0003800000 */
[----:B------:R-:W-:Y:S01]  /*1d80*/  BPT.TRAP 0x1 ;  /* 0x000000040000795c */ /* 0x000fe20000300000 */
.L_x_28:
[----:B------:R-:W-:Y:S01]  /*1d90*/  UIADD3 UR5, UR5, 0x1, URZ ;  /* 0x0000000105057890 */ /* 0x000fe2000fffe03f */
[C---:B------:R-:W-:Y:S01]  /*1da0*/  ISETP.GT.AND P2, PT, R0.reuse, 0x1, PT ;  /* 0x000000010000780c */ /* 0x040fe20003f44270 */
[----:B------:R-:W-:Y:S02]  /*1db0*/  VIADD R3, R3, 0x1 ;  /* 0x0000000103037836 */ /* 0x000fe40000000000 */
[----:B------:R-:W-:Y:S01]  /*1dc0*/  UISETP.NE.AND UP0, UPT, UR5, 0x5, UPT ;  /* 0x000000050500788c */ /* 0x000fe2000bf05270 */
[----:B------:R-:W-:Y:S02]  /*1dd0*/  VIADD R0, R0, 0xffffffff ;  /* 0xffffffff00007836 */ /* 0x000fe40000000000 */
[C---:B------:R-:W-:Y:S01]  /*1de0*/  ISETP.NE.AND P1, PT, R3.reuse, 0x5, PT ;  /* 0x000000050300780c */ /* 0x040fe20003f25270 */
[----:B------:R-:W-:Y:S02]  /*1df0*/  USEL UR6, URZ, 0x1, UP0 ;  /* 0x000000013f067887 */ /* 0x000fe40008000000 */
[----:B------:R-:W-:Y:S01]  /*1e00*/  USEL UR5, UR5, URZ, UP0 ;  /* 0x0000003f05057287 */ /* 0x000fe20008000000 */
[----:B------:R-:W-:-:S03]  /*1e10*/  SEL R3, R3, RZ, P1 ;  /* 0x000000ff03037207 */ /* 0x000fc60000800000 */
[----:B------:R-:W-:Y:S01]  /*1e20*/  LOP3.LUT R7, R7, UR6, RZ, 0x3c, !PT ;  /* 0x0000000607077c12 */ /* 0x000fe2000f8e3cff */
[----:B------:R-:W-:Y:S07]  /*1e30*/  @P2 BRA `(.L_x_29) ;  /* 0xfffffff800f82947 */ /* 0x000fee000383ffff */
.L_x_22:
[----:B01----:R-:W0:Y:S02]  /*1e40*/  LDC R0, c[0x0][0x28c] ;  /* 0x0000a300ff007b82 */ /* 0x003e240000000800 */
[----:B0-----:R-:W-:-:S13]  /*1e50*/  ISETP.GE.AND P1, PT, R0, 0x1, PT ;  /* 0x000000010000780c */ /* 0x001fda0003f26270 */
[----:B------:R-:W-:Y:S05]  /*1e60*/  @!P1 BRA `(.L_x_30) ;  /* 0x0000000000449947 */ /* 0x000fea0003800000 */
[----:B------:R-:W-:Y:S05]  /*1e70*/  @!P0 BRA `(.L_x_31) ;  /* 0x0000000000048947 */ /* 0x000fea0003800000 */
[----:B------:R-:W-:Y:S01]  /*1e80*/  BPT.TRAP 0x1 ;  /* 0x000000040000795c */ /* 0x000fe20000300000 */
.L_x_31:
[----:B------:R-:W-:-:S13]  /*1e90*/  ISETP.NE.AND P0, PT, R102, RZ, PT ;  /* 0x000000ff6600720c */ /* 0x000fda0003f05270 */
[----:B------:R-:W-:-:S05]  /*1ea0*/  VOTEU.ANY UP0, P0 ;  /* 0x00000000003f7886 */ /* 0x000fca0000000100 */
[----:B------:R-:W-:-:S06]  /*1eb0*/  @UP0 UIADD3 UR4, UR44, UR42, URZ ;  /* 0x0000002a2c040290 */ /* 0x000fcc000fffe03f */
[----:B------:R-:W-:Y:S02]  /*1ec0*/  IMAD.U32 R4, RZ, RZ, UR4 ;  /* 0x00000004ff047e24 */ /* 0x000fe4000f8e00ff */
[----:B------:R-:W-:Y:S02]  /*1ed0*/  IMAD.U32 R3, RZ, RZ, UR4 ;  /* 0x00000004ff037e24 */ /* 0x000fe4000f8e00ff */
[----:B------:R-:W-:-:S05]  /*1ee0*/  @P0 IMAD.WIDE.U32 R4, R4, -0x33333333, RZ ;  /* 0xcccccccd04040825 */ /* 0x000fca00078e00ff */
[----:B------:R-:W-:-:S05]  /*1ef0*/  @P0 SHF.R.U32.HI R0, RZ, 0x2, R5 ;  /* 0x00000002ff000819 */ /* 0x000fca0000011605 */
[----:B------:R-:W-:-:S04]  /*1f00*/  @P0 IMAD R0, R0, -0x5, R3 ;  /* 0xfffffffb00000824 */ /* 0x000fc800078e0203 */
[----:B------:R-:W-:-:S04]  /*1f10*/  @P0 IMAD R0, R0, 0x8, R6 ;  /* 0x0000000800000824 */ /* 0x000fc800078e0206 */
[----:B------:R-:W-:-:S05]  /*1f20*/  @P0 VIADD R0, R0, 0x28 ;  /* 0x0000002800000836 */ /* 0x000fca0000000000 */
[----:B------:R-:W-:-:S04]  /*1f30*/  @P0 PRMT R0, R19, 0x654, R0 ;  /* 0x0000065413000816 */ /* 0x000fc80000000000 */
[----:B------:R0:W-:Y:S01]  /*1f40*/  @P0 SYNCS.ARRIVE.TRANS64.RED.A1T0 RZ, [R0+URZ], RZ ;  /* 0x000000ff00ff09a7 */ /* 0x0001e2000810043f */
[----:B------:R-:W-:-:S13]  /*1f50*/  ISETP.GT.U32.AND P0, PT, R18, 0x1, PT ;  /* 0x000000011200780c */ /* 0x000fda0003f04070 */
[----:B0-----:R-:W-:Y:S05]  /*1f60*/  @P0 BRA `(.L_x_30) ;  /* 0x0000000000040947 */ /* 0x001fea0003800000 */
[----:B------:R-:W-:Y:S01]  /*1f70*/  BPT.TRAP 0x1 ;  /* 0x000000040000795c */ /* 0x000fe20000300000 */
.L_x_30:
[----:B------:R-:W-:Y:S01]  /*1f80*/  IMAD.SHL.U32 R3, R100, 0x80, RZ ;  /* 0x0000008064037824 */ /* 0x000fe200078e00ff */
[----:B------:R-:W-:Y:S01]  /*1f90*/  UIADD3 UR42, UR43, UR42, URZ ;  /* 0x0000002a2b2a7290 */ /* 0x000fe2000fffe03f */
[----:B------:R-:W-:Y:S01]  /*1fa0*/  SHF.R.S32.HI R13, RZ, 0x1f, R99 ;  /* 0x0000001fff0d7819 */ /* 0x000fe20000011463 */
[----:B------:R-:W-:Y:S01]  /*1fb0*/  UISETP.GE.U32.AND UP1, UPT, UR43, 0x5, UPT ;  /* 0x000000052b00788c */ /* 0x000fe2000bf26070 */
[----:B------:R-:W-:Y:S01]  /*1fc0*/  IMAD.SHL.U32 R7, R101, 0x80, RZ ;  /* 0x0000008065077824 */ /* 0x000fe200078e00ff */
[----:B------:R-:W-:Y:S01]  /*1fd0*/  ULDC UR7, c[0x0][0x288] ;  /* 0x0000a20000077ab9 */ /* 0x000fe20000000800 */
[C---:B------:R-:W-:Y:S01]  /*1fe0*/  LOP3.LUT R8, R3.reuse, 0x6, R94, 0xf8, !PT ;  /* 0x0000000603087812 */ /* 0x040fe200078ef85e */
[----:B------:R-:W-:Y:S01]  /*1ff0*/  UISETP.GT.U32.AND UP0, UPT, UR42, 0x4, UPT ;  /* 0x000000042a00788c */ /* 0x000fe2000bf04070 */
[----:B------:R-:W-:Y:S01]  /*2000*/  ISETP.GE.AND P0, PT, R3, UR7, PT ;  /* 0x0000000703007c0c */ /* 0x000fe2000bf06270 */
[----:B------:R-:W-:Y:S01]  /*2010*/  ULDC.64 UR4, c[0x0][0x5d0] ;  /* 0x0001740000047ab9 */ /* 0x000fe20000000a00 */
[--C-:B------:R-:W-:Y:S01]  /*2020*/  SHF.R.S32.HI R9, RZ, 0x1f, R8.reuse ;  /* 0x0000001fff097819 */ /* 0x100fe20000011408 */
[----:B------:R-:W-:Y:S01]  /*2030*/  ULDC UR10, c[0x0][0x284] ;  /* 0x0000a100000a7ab9 */ /* 0x000fe20000000800 */
[----:B------:R-:W-:Y:S01]  /*2040*/  IMAD R0, R13, UR4, RZ ;  /* 0x000000040d007c24 */ /* 0x000fe2000f8e02ff */
[----:B------:R-:W-:Y:S01]  /*2050*/  UISETP.LT.U32.AND UP0, UPT, UR43, 0x5, UP0 ;  /* 0x000000052b00788c */ /* 0x000fe20008701070 */
[----:B------:R-:W-:Y:S01]  /*2060*/  ISETP.GE.OR P0, PT, R7, UR10, P0 ;  /* 0x0000000a07007c0c */ /* 0x000fe20008706670 */
[----:B------:R-:W-:Y:S01]  /*2070*/  IMAD.WIDE.U32 R4, R99, UR4, R8 ;  /* 0x0000000463047c25 */ /* 0x000fe2000f8e0008 */
[----:B------:R-:W-:Y:S01]  /*2080*/  ULDC.64 UR8, c[0x0][0x5c8] ;  /* 0x0001720000087ab9 */ /* 0x000fe20000000a00 */
[----:B------:R-:W-:-:S02]  /*2090*/  USEL UR6, URZ, 0x1, !UP0 ;  /* 0x000000013f067887 */ /* 0x000fc4000c000000 */
[----:B------:R-:W-:Y:S01]  /*20a0*/  IMAD R11, R99, UR5, R0 ;  /* 0x00000005630b7c24 */ /* 0x000fe2000f8e0200 */
[----:B------:R-:W-:Y:S01]  /*20b0*/  @UP1 UIMAD.WIDE.U32 UR4, UR42, -0x33333333, URZ ;  /* 0xcccccccd2a0418a5 */ /* 0x000fe2000f8e003f */
[----:B------:R-:W-:Y:S01]  /*20c0*/  IMAD.WIDE R100, R101, 0x80, R22 ;  /* 0x0000008065647825 */ /* 0x000fe200078e0216 */
[----:B------:R-:W-:Y:S02]  /*20d0*/  ULOP3.LUT UR40, UR40, UR6, URZ, 0x3c, !UPT ;  /* 0x0000000628287292 */ /* 0x000fe4000f8e3c3f */
[----:B------:R-:W-:Y:S01]  /*20e0*/  @UP1 USHF.R.U32.HI UR4, URZ, 0x2, UR5 ;  /* 0x000000023f041899 */ /* 0x000fe20008011605 */
[----:B------:R-:W-:Y:S02]  /*20f0*/  IMAD.IADD R5, R5, 0x1, R11 ;  /* 0x0000000105057824 */ /* 0x000fe400078e020b */
[----:B------:R-:W-:Y:S01]  /*2100*/  IMAD R11, R101, UR8, RZ ;  /* 0x00000008650b7c24 */ /* 0x000fe2000f8e02ff */
[----:B------:R-:W-:Y:S01]  /*2110*/  @UP1 ULOP3.LUT UR40, UR40, 0x1, UR4, 0x78, !UPT ;  /* 0x0000000128281892 */ /* 0x000fe2000f8e7804 */
[----:B------:R-:W-:-:S04]  /*2120*/  IMAD.WIDE.U32 R104, R100, UR8, R4 ;  /* 0x0000000864687c25 */ /* 0x000fc8000f8e0004 */
[----:B------:R-:W-:Y:S02]  /*2130*/  IMAD R11, R100, UR9, R11 ;  /* 0x00000009640b7c24 */ /* 0x000fe4000f8e020b */
[----:B------:R-:W-:Y:S01]  /*2140*/  IMAD.MOV.U32 R0, RZ, RZ, -0x1 ;  /* 0xffffffffff007424 */ /* 0x000fe200078e00ff */
[----:B------:R-:W-:Y:S06]  /*2150*/  @P0 BRA `(.L_x_32) ;  /* 0x0000004000040947 */ /* 0x000fec0003800000 */
[----:B-----5:R-:W-:Y:S01]  /*2160*/  FSETP.NEU.AND P1, PT, R89, RZ, PT ;  /* 0x000000ff5900720b */ /* 0x020fe20003f2d000 */
[----:B------:R-:W-:Y:S01]  /*2170*/  IMAD.IADD R4, R93, 0x1, -R3 ;  /* 0x000000015d047824 */ /* 0x000fe200078e0a03 */
[----:B------:R-:W-:Y:S01]  /*2180*/  BSSY B0, `(.L_x_32) ;  /* 0x00003fe000007945 */ /* 0x000fe20003800000 */
[----:B------:R-:W-:Y:S02]  /*2190*/  IMAD.IADD R3, R98, 0x1, -R7 ;  /* 0x0000000162037824 */ /* 0x000fe400078e0a07 */
[----:B------:R-:W-:Y:S01]  /*21a0*/  IMAD.IADD R115, R105, 0x1, R11 ;  /* 0x0000000169737824 */ /* 0x000fe200078e020b */
[----:B------:R-:W-:-:S04]  /*21b0*/  ISETP.GT.AND P0, PT, R4, RZ, PT ;  /* 0x000000ff0400720c */ /* 0x000fc80003f04270 */
[----:B------:R-:W-:-:S03]  /*21c0*/  ISETP.GT.AND P3, PT, R3, RZ, P0 ;  /* 0x000000ff0300720c */ /* 0x000fc60000764270 */
[----:B------:R-:W-:Y:S10]  /*21d0*/  @!P1 BRA `(.L_x_33) ;  /* 0x0000002c00289947 */ /* 0x000ff40003800000 */
[----:B------:R-:W0:Y:S01]  /*21e0*/  LDC.64 R108, c[0x0][0x5b8] ;  /* 0x00016e00ff6c7b82 */ /* 0x000e220000000a00 */
[----:B------:R-:W-:-:S07]  /*21f0*/  ULDC.64 UR4, c[0x0][0x5c0] ;  /* 0x0001700000047ab9 */ /* 0x000fce0000000a00 */
[----:B------:R-:W1:Y:S08]  /*2200*/  LDC.64 R110, c[0x0][0x5b0] ;  /* 0x00016c00ff6e7b82 */ /* 0x000e700000000a00 */
[----:B------:R-:W2:Y:S01]  /*2210*/  LDC.64 R112, c[0x0][0x5a8] ;  /* 0x00016a00ff707b82 */ /* 0x000ea20000000a00 */
[-C--:B0-----:R-:W-:Y:S02]  /*2220*/  IMAD R6, R13, R108.reuse, RZ ;  /* 0x0000006c0d067224 */ /* 0x081fe400078e02ff */
[----:B------:R-:W-:-:S04]  /*2230*/  IMAD.WIDE.U32 R106, R99, R108, R8 ;  /* 0x0000006c636a7225 */ /* 0x000fc800078e0008 */
[----:B------:R-:W-:Y:S02]  /*2240*/  IMAD R105, R99, R109, R6 ;  /* 0x0000006d63697224 */ /* 0x000fe400078e0206 */
[-C--:B-1----:R-:W-:Y:S02]  /*2250*/  IMAD R5, R101, R110.reuse, RZ ;  /* 0x0000006e65057224 */ /* 0x082fe400078e02ff */
[----:B------:R-:W-:Y:S02]  /*2260*/  IMAD.IADD R13, R107, 0x1, R105 ;  /* 0x000000016b0d7824 */ /* 0x000fe400078e0269 */
[----:B------:R-:W-:Y:S02]  /*2270*/  IMAD.MOV.U32 R12, RZ, RZ, R106 ;  /* 0x000000ffff0c7224 */ /* 0x000fe400078e006a */
[C---:B------:R-:W-:Y:S02]  /*2280*/  IMAD R109, R100.reuse, R111, R5 ;  /* 0x0000006f646d7224 */ /* 0x040fe400078e0205 */
[----:B------:R-:W-:-:S04]  /*2290*/  IMAD.WIDE.U32 R6, R100, R110, R12 ;  /* 0x0000006e64067225 */ /* 0x000fc800078e000c */
[----:B------:R-:W-:Y:S01]  /*22a0*/  IMAD.IADD R5, R7, 0x1, R109 ;  /* 0x0000000107057824 */ /* 0x000fe200078e026d */
[----:B--2---:R-:W-:-:S04]  /*22b0*/  LEA R14, P1, R6, R112, 0x1 ;  /* 0x00000070060e7211 */ /* 0x004fc800078208ff */
[----:B------:R-:W-:-:S05]  /*22c0*/  LEA.HI.X R15, R6, R113, R5, 0x1, P1 ;  /* 0x00000071060f7211 */ /* 0x000fca00008f0c05 */
[----:B------:R0:W2:Y:S01]  /*22d0*/  @P3 LDG.E.LTC128B.U16 R5, desc[UR36][R14.64] ;  /* 0x000000240e053981 */ /* 0x0000a2000c1e1520 */
[----:B------:R-:W-:Y:S01]  /*22e0*/  IMAD.WIDE.U32 R6, R100, R110, R8 ;  /* 0x0000006e64067225 */ /* 0x000fe200078e0008 */
[----:B------:R-:W-:Y:S03]  /*22f0*/  BSSY B1, `(.L_x_34) ;  /* 0x0000013000017945 */ /* 0x000fe60003800000 */
[----:B------:R-:W-:Y:S02]  /*2300*/  IMAD.IADD R7, R109, 0x1, R7 ;  /* 0x000000016d077824 */ /* 0x000fe400078e0207 */
[----:B------:R-:W-:Y:S01]  /*2310*/  IMAD.WIDE.U32 R20, R99, R108, R6 ;  /* 0x0000006c63147225 */ /* 0x000fe200078e0006 */
[----:B0-----:R-:W-:-:S03]  /*2320*/  SHF.L.U64.HI R15, R110, 0x3, R111 ;  /* 0x000000036e0f7819 */ /* 0x001fc6000001026f */
[----:B------:R-:W-:Y:S01]  /*2330*/  IMAD.IADD R7, R105, 0x1, R21 ;  /* 0x0000000169077824 */ /* 0x000fe200078e0215 */
[----:B------:R-:W-:Y:S01]  /*2340*/  LEA R6, P4, R20, R112, 0x1 ;  /* 0x0000007014067211 */ /* 0x000fe200078808ff */
[----:B------:R-:W-:-:S03]  /*2350*/  IMAD.SHL.U32 R14, R110, 0x8, RZ ;  /* 0x000000086e0e7824 */ /* 0x000fc600078e00ff */
[----:B------:R-:W-:Y:S01]  /*2360*/  LEA.HI.X R7, R20, R113, R7, 0x1, P4 ;  /* 0x0000007114077211 */ /* 0x000fe200020f0c07 */
[----:B--2---:R-:W-:-:S05]  /*2370*/  HADD2.F32 R10, -RZ, R5.H0_H0 ;  /* 0x20000005ff0a7230 */ /* 0x004fca0000004100 */
[----:B------:R-:W-:Y:S01]  /*2380*/  FMUL R11, R10, R89 ;  /* 0x000000590a0b7220 */ /* 0x000fe20000400000 */
[----:B------:R-:W-:-:S03]  /*2390*/  LEA R10, P1, R104, UR4, 0x1 ;  /* 0x00000004680a7c11 */ /* 0x000fc6000f8208ff */
[----:B------:R-:W-:Y:S01]  /*23a0*/  FFMA R24, R24, R88, R11 ;  /* 0x0000005818187223 */ /* 0x000fe2000000000b */
[----:B------:R-:W-:Y:S02]  /*23b0*/  LEA.HI.X R11, R104, UR5, R115, 0x1, P1 ;  /* 0x00000005680b7c11 */ /* 0x000fe400088f0c73 */
[----:B------:R-:W-:Y:S02]  /*23c0*/  ISETP.GT.AND P1, PT, R4, 0x1, PT ;  /* 0x000000010400780c */ /* 0x000fe40003f24270 */
[----:B------:R-:W-:Y:S02]  /*23d0*/  F2FP.F16.F32.PACK_AB R24, RZ, R24 ;  /* 0x00000018ff18723e */ /* 0x000fe400000000ff */
[----:B------:R-:W-:-:S03]  /*23e0*/  ISETP.GT.AND P2, PT, R3, RZ, P1 ;  /* 0x000000ff0300720c */ /* 0x000fc60000f44270 */
[----:B------:R0:W-:Y:S10]  /*23f0*/  @P3 STG.E.U16 desc[UR36][R10.64], R24 ;  /* 0x000000180a003986 */ /* 0x0001f4000c101524 */
[----:B------:R-:W-:Y:S05]  /*2400*/  @!P2 BRA `(.L_x_35) ;  /* 0x000000000004a947 */ /* 0x000fea0003800000 */
[----:B------:R1:W5:Y:S02]  /*2410*/  LDG.E.LTC128B.U16 R5, desc[UR36][R6.64+0x2] ;  /* 0x0000022406057981 */ /* 0x000364000c1e1520 */
.L_x_35:
[----:B------:R-:W-:Y:S05]  /*2420*/  BSYNC B1 ;  /* 0x0000000000017941 */ /* 0x000fea0003800000 */
.L_x_34:
[----:B-----5:R-:W-:Y:S01]  /*2430*/  HADD2.F32 R12, -RZ, R5.H0_H0 ;  /* 0x20000005ff0c7230 */ /* 0x020fe20000004100 */
[----:B------:R-:W-:Y:S01]  /*2440*/  ISETP.GT.AND P0, PT, R3, 0x8, P0 ;  /* 0x000000080300780c */ /* 0x000fe20000704270 */
[----:B------:R-:W-:Y:S01]  /*2450*/  IMAD.WIDE.U32 R20, R100, R110, R14 ;  /* 0x0000006e64147225 */ /* 0x000fe200078e000e */
[----:B0-----:R-:W-:-:S03]  /*2460*/  PRMT R24, R5, 0x7610, R24 ;  /* 0x0000761005187816 */ /* 0x001fc60000000018 */
[----:B------:R-:W-:Y:S01]  /*2470*/  FMUL R12, R12, R89 ;  /* 0x000000590c0c7220 */ /* 0x000fe20000400000 */
[----:B------:R-:W-:Y:S01]  /*2480*/  IMAD.IADD R109, R109, 0x1, R21 ;  /* 0x000000016d6d7824 */ /* 0x000fe200078e0215 */
[----:B------:R-:W-:Y:S02]  /*2490*/  IADD3 R106, P3, R106, R20, RZ ;  /* 0x000000146a6a7210 */ /* 0x000fe40007f7e0ff */
[----:B------:R-:W-:-:S03]  /*24a0*/  FFMA R12, R25, R88, R12 ;  /* 0x00000058190c7223 */ /* 0x000fc6000000000c */
[----:B------:R-:W-:Y:S01]  /*24b0*/  IMAD.X R13, R109, 0x1, R13, P3 ;  /* 0x000000016d0d7824 */ /* 0x000fe200018e060d */
[C---:B------:R-:W-:Y:S02]  /*24c0*/  LEA R14, P3, R106.reuse, R112, 0x1 ;  /* 0x000000706a0e7211 */ /* 0x040fe400078608ff */
[----:B------:R-:W-:Y:S02]  /*24d0*/  F2FP.F16.F32.PACK_AB R12, RZ, R12 ;  /* 0x0000000cff0c723e */ /* 0x000fe400000000ff */
[----:B------:R-:W-:Y:S02]  /*24e0*/  LEA.HI.X R15, R106, R113, R13, 0x1, P3 ;  /* 0x000000716a0f7211 */ /* 0x000fe400018f0c0d */
[----:B------:R-:W-:-:S05]  /*24f0*/  PRMT R21, R12, 0x7610, R21 ;  /* 0x000076100c157816 */ /* 0x000fca0000000015 */
[----:B------:R0:W-:Y:S04]  /*2500*/  @P2 STG.E.U16 desc[UR36][R10.64+0x2], R21 ;  /* 0x000002150a002986 */ /* 0x0001e8000c101524 */
[----:B------:R-:W2:Y:S01]  /*2510*/  @P0 LDG.E.LTC128B.U16 R24, desc[UR36][R14.64] ;  /* 0x000000240e180981 */ /* 0x000ea2000c1e1520 */
[----:B------:R-:W-:Y:S01]  /*2520*/  IADD3 R20, P2, R8, R20, RZ ;  /* 0x0000001408147210 */ /* 0x000fe20007f5e0ff */
[----:B------:R-:W-:Y:S01]  /*2530*/  BSSY B1, `(.L_x_36) ;  /* 0x0000011000017945 */ /* 0x000fe20003800000 */
[C---:B------:R-:W-:Y:S02]  /*2540*/  SHF.L.U64.HI R13, R90.reuse, 0x1, R91 ;  /* 0x000000015a0d7819 */ /* 0x040fe4000001025b */
[----:B------:R-:W-:Y:S01]  /*2550*/  ISETP.GT.AND P1, PT, R3, 0x8, P1 ;  /* 0x000000080300780c */ /* 0x000fe20000f24270 */
[----:B0-----:R-:W-:Y:S01]  /*2560*/  IMAD.X R21, R9, 0x1, R109, P2 ;  /* 0x0000000109157824 */ /* 0x001fe200010e066d */
[----:B------:R-:W-:Y:S01]  /*2570*/  LEA R12, P2, R90, R10, 0x1 ;  /* 0x0000000a5a0c7211 */ /* 0x000fe200078408ff */
[----:B------:R-:W-:-:S04]  /*2580*/  IMAD.WIDE.U32 R20, R99, R108, R20 ;  /* 0x0000006c63147225 */ /* 0x000fc800078e0014 */
[----:B------:R-:W-:Y:S02]  /*2590*/  IMAD.X R13, R13, 0x1, R11, P2 ;  /* 0x000000010d0d7824 */ /* 0x000fe400010e060b */
[----:B------:R-:W-:Y:S02]  /*25a0*/  IMAD.IADD R9, R105, 0x1, R21 ;  /* 0x0000000169097824 */ /* 0x000fe400078e0215 */
[----:B--2---:R-:W-:-:S05]  /*25b0*/  HADD2.F32 R8, -RZ, R24.H0_H0 ;  /* 0x20000018ff087230 */ /* 0x004fca0000004100 */
[----:B------:R-:W-:Y:S01]  /*25c0*/  FMUL R5, R8, R89 ;  /* 0x0000005908057220 */ /* 0x000fe20000400000 */
[----:B------:R-:W-:-:S03]  /*25d0*/  LEA R8, P3, R20, R112, 0x1 ;  /* 0x0000007014087211 */ /* 0x000fc600078608ff */
[----:B------:R-:W-:Y:S01]  /*25e0*/  FFMA R5, R26, R88, R5 ;  /* 0x000000581a057223 */ /* 0x000fe20000000005 */
[----:B------:R-:W-:-:S04]  /*25f0*/  LEA.HI.X R9, R20, R113, R9, 0x1, P3 ;  /* 0x0000007114097211 */ /* 0x000fc800018f0c09 */
[----:B------:R-:W-:-:S05]  /*2600*/  F2FP.F16.F32.PACK_AB R5, RZ, R5 ;  /* 0x00000005ff05723e */ /* 0x000fca00000000ff */
[----:B------:R0:W-:Y:S01]  /*2610*/  @P0 STG.E.U16 desc[UR36][R12.64], R5 ;  /* 0x000000050c000986 */ /* 0x0001e2000c101524 */
[----:B------:R-:W-:Y:S05]  /*2620*/  @!P1 BRA `(.L_x_37) ;  /* 0x0000000000049947 */ /* 0x000fea0003800000 */
[----:B------:R2:W5:Y:S02]  /*2630*/  LDG.E.LTC128B.U16 R24, desc[UR36][R8.64+0x2] ;  /* 0x0000022408187981 */ /* 0x000564000c1e1520 */
.L_x_37:
[----:B------:R-:W-:Y:S05]  /*2640*/  BSYNC B1 ;  /* 0x0000000000017941 */ /* 0x000fea0003800000 */
.L_x_36:
[----:B-----5:R-:W-:Y:S01]  /*2650*/  HADD2.F32 R14, -RZ, R24.H0_H0 ;  /* 0x20000018ff0e7230 */ /* 0x020fe20000004100 */
[----:B------:R-:W-:Y:S01]  /*2660*/  ISETP.GT.AND P0, PT, R4, 0x8, PT ;  /* 0x000000080400780c */ /* 0x000fe20003f04270 */
[----:B------:R-:W-:Y:S03]  /*2670*/  BSSY B1, `(.L_x_38) ;  /* 0x0000008000017945 */ /* 0x000fe60003800000 */
[----:B------:R-:W-:Y:S01]  /*2680*/  FMUL R14, R14, R89 ;  /* 0x000000590e0e7220 */ /* 0x000fe20000400000 */
[----:B------:R-:W-:-:S03]  /*2690*/  ISETP.GT.AND P2, PT, R3, RZ, P0 ;  /* 0x000000ff0300720c */ /* 0x000fc60000744270 */
[----:B------:R-:W-:-:S05]  /*26a0*/  FFMA R14, R27, R88, R14 ;  /* 0x000000581b0e7223 */ /* 0x000fca000000000e */
[----:B------:R-:W-:-:S05]  /*26b0*/  F2FP.F16.F32.PACK_AB R14, RZ, R14 ;  /* 0x0000000eff0e723e */ /* 0x000fca00000000ff */
[----:B------:R3:W-:Y:S01]  /*26c0*/  @P1 STG.E.U16 desc[UR36][R12.64+0x2], R14 ;  /* 0x0000020e0c001986 */ /* 0x0007e2000c101524 */
[----:B------:R-:W-:Y:S05]  /*26d0*/  @!P2 BRA `(.L_x_39) ;  /* 0x000000000004a947 */ /* 0x000fea0003800000 */
[----:B------:R4:W5:Y:S02]  /*26e0*/  LDG.E.LTC128B.U16 R24, desc[UR36][R6.64+0x10] ;  /* 0x0000102406187981 */ /* 0x000964000c1e1520 */
.L_x_39:
[----:B------:R-:W-:Y:S05]  /*26f0*/  BSYNC B1 ;  /* 0x0000000000017941 */ /* 0x000fea0003800000 */
.L_x_38:
[----:B---3-5:R-:W-:Y:S01]  /*2700*/  HADD2.F32 R14, -RZ, R24.H0_H0 ;  /* 0x20000018ff0e7230 */ /* 0x028fe20000004100 */
[----:B------:R-:W-:Y:S01]  /*2710*/  ISETP.GT.AND P1, PT, R4, 0x9, PT ;  /* 0x000000090400780c */ /* 0x000fe20003f24270 */
[----:B------:R-:W-:Y:S03]  /*2720*/  BSSY B1, `(.L_x_40) ;  /* 0x0000008000017945 */ /* 0x000fe60003800000 */
[----:B0-----:R-:W-:Y:S01]  /*2730*/  FMUL R5, R14, R89 ;  /* 0x000000590e057220 */ /* 0x001fe20000400000 */
[----:B------:R-:W-:-:S03]  /*2740*/  ISETP.GT.AND P3, PT, R3, RZ, P1 ;  /* 0x000000ff0300720c */ /* 0x000fc60000f64270 */
[----:B------:R-:W-:-:S05]  /*2750*/  FFMA R5, R28, R88, R5 ;  /* 0x000000581c057223 */ /* 0x000fca0000000005 */
[----:B------:R-:W-:-:S05]  /*2760*/  F2FP.F16.F32.PACK_AB R5, RZ, R5 ;  /* 0x00000005ff05723e */ /* 0x000fca00000000ff */
[----:B------:R0:W-:Y:S01]  /*2770*/  @P2 STG.E.U16 desc[UR36][R10.64+0x10], R5 ;  /* 0x000010050a002986 */ /* 0x0001e2000c101524 */
[----:B------:R-:W-:Y:S05]  /*2780*/  @!P3 BRA `(.L_x_41) ;  /* 0x000000000004b947 */ /* 0x000fea0003800000 */
[----:B------:R3:W5:Y:S02]  /*2790*/  LDG.E.LTC128B.U16 R24, desc[UR36][R6.64+0x12] ;  /* 0x0000122406187981 */ /* 0x000764000c1e1520 */
.L_x_41:
[----:B------:R-:W-:Y:S05]  /*27a0*/  BSYNC B1 ;  /* 0x0000000000017941 */ /* 0x000fea0003800000 */
.L_x_40:
[----:B-----5:R-:W-:Y:S01]  /*27b0*/  HADD2.F32 R14, -RZ, R24.H0_H0 ;  /* 0x20000018ff0e7230 */ /* 0x020fe20000004100 */
[----:B------:R-:W-:Y:S01]  /*27c0*/  ISETP.GT.AND P0, PT, R3, 0x8, P0 ;  /* 0x000000080300780c */ /* 0x000fe20000704270 */
[----:B------:R-:W-:Y:S03]  /*27d0*/  BSSY B1, `(.L_x_42) ;  /* 0x0000007000017945 */ /* 0x000fe60003800000 */
[----:B------:R-:W-:-:S04]  /*27e0*/  FMUL R14, R14, R89 ;  /* 0x000000590e0e7220 */ /* 0x000fc80000400000 */
[----:B------:R-:W-:-:S05]  /*27f0*/  FFMA R14, R29, R88, R14 ;  /* 0x000000581d0e7223 */ /* 0x000fca000000000e */
[----:B------:R-:W-:-:S05]  /*2800*/  F2FP.F16.F32.PACK_AB R14, RZ, R14 ;  /* 0x0000000eff0e723e */ /* 0x000fca00000000ff */
[----:B------:R0:W-:Y:S01]  /*2810*/  @P3 STG.E.U16 desc[UR36][R10.64+0x12], R14 ;  /* 0x0000120e0a003986 */ /* 0x0001e2000c101524 */
[----:B------:R-:W-:Y:S05]  /*2820*/  @!P0 BRA `(.L_x_43) ;  /* 0x0000000000048947 */ /* 0x000fea0003800000 */
[----:B------:R0:W5:Y:S02]  /*2830*/  LDG.E.LTC128B.U16 R24, desc[UR36][R8.64+0x10] ;  /* 0x0000102408187981 */ /* 0x000164000c1e1520 */
.L_x_43:
[----:B------:R-:W-:Y:S05]  /*2840*/  BSYNC B1 ;  /* 0x0000000000017941 */ /* 0x000fea0003800000 */
.L_x_42:
[----:B0----5:R-:W-:Y:S01]  /*2850*/  HADD2.F32 R14, -RZ, R24.H0_H0 ;  /* 0x20000018ff0e7230 */ /* 0x021fe20000004100 */
        /* <DEDUP_REMOVED lines=8> */
.L_x_45:
[----:B------:R-:W-:Y:S05]  /*28e0*/  BSYNC B1 ;  /* 0x0000000000017941 */ /* 0x000fea0003800000 */
.L_x_44:
        /* <DEDUP_REMOVED lines=10> */
.L_x_47:
[----:B------:R-:W-:Y:S05]  /*2990*/  BSYNC B1 ;  /* 0x0000000000017941 */ /* 0x000fea0003800000 */
.L_x_46:
[----:B0----5:R-:W-:Y:S01]  /*29a0*/  HADD2.F32 R14, -RZ, R24.H0_H0 ;  /* 0x20000018ff0e7230 */ /* 0x021fe20000004100 */
        /* <DEDUP_REMOVED lines=9> */
.L_x_49:
[----:B------:R-:W-:Y:S05]  /*2a40*/  BSYNC B1 ;  /* 0x0000000000017941 */ /* 0x000fea0003800000 */
.L_x_48:
        /* <DEDUP_REMOVED lines=9> */
.L_x_51:
[----:B------:R-:W-:Y:S05]  /*2ae0*/  BSYNC B1 ;  /* 0x0000000000017941 */ /* 0x000fea0003800000 */
.L_x_50:
        /* <DEDUP_REMOVED lines=9> */
.L_x_53:
[----:B------:R-:W-:Y:S05]  /*2b80*/  BSYNC B1 ;  /* 0x0000000000017941 */ /* 0x000fea0003800000 */
.L_x_52:
        /* <DEDUP_REMOVED lines=10> */
.L_x_55:
[----:B------:R-:W-:Y:S05]  /*2c30*/  BSYNC B1 ;  /* 0x0000000000017941 */ /* 0x000fea0003800000 */
.L_x_54:
        /* <DEDUP_REMOVED lines=10> */
.L_x_57:
[----:B------:R-:W-:Y:S05]  /*2ce0*/  BSYNC B1 ;  /* 0x0000000000017941 */ /* 0x000fea0003800000 */
.L_x_56:
        /* <DEDUP_REMOVED lines=9> */
.L_x_59:
[----:B------:R-:W-:Y:S05]  /*2d80*/  BSYNC B1 ;  /* 0x0000000000017941 */ /* 0x000fea0003800000 */
.L_x_58:
        /* <DEDUP_REMOVED lines=9> */
.L_x_61:
[----:B------:R-:W-:Y:S05]  /*2e20*/  BSYNC B1 ;  /* 0x0000000000017941 */ /* 0x000fea0003800000 */
.L_x_60:
        /* <DEDUP_REMOVED lines=10> */
.L_x_63:
[----:B------:R-:W-:Y:S05]  /*2ed0*/  BSYNC B1 ;  /* 0x0000000000017941 */ /* 0x000fea0003800000 */
.L_x_62:
        /* <DEDUP_REMOVED lines=10> */
.L_x_65:
[----:B------:R-:W-:Y:S05]  /*2f80*/  BSYNC B1 ;  /* 0x0000000000017941 */ /* 0x000fea0003800000 */
.L_x_64:
        /* <DEDUP_REMOVED lines=9> */
.L_x_67:
[----:B------:R-:W-:Y:S05]  /*3020*/  BSYNC B1 ;  /* 0x0000000000017941 */ /* 0x000fea0003800000 */
.L_x_66:
        /* <DEDUP_REMOVED lines=9> */
.L_x_69:
[----:B------:R-:W-:Y:S05]  /*30c0*/  BSYNC B1 ;  /* 0x0000000000017941 */ /* 0x000fea0003800000 */
.L_x_68:
        /* <DEDUP_REMOVED lines=10> */
.L_x_71:
[----:B------:R-:W-:Y:S05]  /*3170*/  BSYNC B1 ;  /* 0x0000000000017941 */ /* 0x000fea0003800000 */
.L_x_70:
        /* <DEDUP_REMOVED lines=10> */
.L_x_73:
[----:B------:R-:W-:Y:S05]  /*3220*/  BSYNC B1 ;  /* 0x0000000000017941 */ /* 0x000fea0003800000 */
.L_x_72:
        /* <DEDUP_REMOVED lines=9> */
.L_x_75:
[----:B------:R-:W-:Y:S05]  /*32c0*/  BSYNC B1 ;  /* 0x0000000000017941 */ /* 0x000fea0003800000 */
.L_x_74:
        /* <DEDUP_REMOVED lines=9> */
.L_x_77:
[----:B------:R-:W-:Y:S05]  /*3360*/  BSYNC B1 ;  /* 0x0000000000017941 */ /* 0x000fea0003800000 */
.L_x_76:
        /* <DEDUP_REMOVED lines=10> */
.L_x_79:
[----:B------:R-:W-:Y:S05]  /*3410*/  BSYNC B1 ;  /* 0x0000000000017941 */ /* 0x000fea0003800000 */
.L_x_78:
        /* <DEDUP_REMOVED lines=10> */
.L_x_81:
[----:B------:R-:W-:Y:S05]  /*34c0*/  BSYNC B1 ;  /* 0x0000000000017941 */ /* 0x000fea0003800000 */
.L_x_80:
        /* <DEDUP_REMOVED lines=9> */
.L_x_83:
[----:B------:R-:W-:Y:S05]  /*3560*/  BSYNC B1 ;  /* 0x0000000000017941 */ /* 0x000fea0003800000 */
.L_x_82:
        /* <DEDUP_REMOVED lines=9> */
.L_x_85:
[----:B------:R-:W-:Y:S05]  /*3600*/  BSYNC B1 ;  /* 0x0000000000017941 */ /* 0x000fea0003800000 */
.L_x_84:
        /* <DEDUP_REMOVED lines=10> */
.L_x_87:
[----:B------:R-:W-:Y:S05]  /*36b0*/  BSYNC B1 ;  /* 0x0000000000017941 */ /* 0x000fea0003800000 */
.L_x_86:
        /* <DEDUP_REMOVED lines=10> */
.L_x_89:
[----:B------:R-:W-:Y:S05]  /*3760*/  BSYNC B1 ;  /* 0x0000000000017941 */ /* 0x000fea0003800000 */
.L_x_88:
        /* <DEDUP_REMOVED lines=9> */
.L_x_91:
[----:B------:R-:W-:Y:S05]  /*3800*/  BSYNC B1 ;  /* 0x0000000000017941 */ /* 0x000fea0003800000 */
.L_x_90:
        /* <DEDUP_REMOVED lines=9> */
.L_x_93:
[----:B------:R-:W-:Y:S05]  /*38a0*/  BSYNC B1 ;  /* 0x0000000000017941 */ /* 0x000fea0003800000 */
.L_x_92:
        /* <DEDUP_REMOVED lines=10> */
.L_x_95:
[----:B------:R-:W-:Y:S05]  /*3950*/  BSYNC B1 ;  /* 0x0000000000017941 */ /* 0x000fea0003800000 */
.L_x_94:
        /* <DEDUP_REMOVED lines=10> */
.L_x_97:
[----:B------:R-:W-:Y:S05]  /*3a00*/  BSYNC B1 ;  /* 0x0000000000017941 */ /* 0x000fea0003800000 */
.L_x_96:
        /* <DEDUP_REMOVED lines=9> */
.L_x_99:
[----:B------:R-:W-:Y:S05]  /*3aa0*/  BSYNC B1 ;  /* 0x0000000000017941 */ /* 0x000fea0003800000 */
.L_x_98:
        /* <DEDUP_REMOVED lines=9> */
.L_x_101:
[----:B------:R-:W-:Y:S05]  /*3b40*/  BSYNC B1 ;  /* 0x0000000000017941 */ /* 0x000fea0003800000 */
.L_x_100:
        /* <DEDUP_REMOVED lines=10> */
.L_x_103:
[----:B------:R-:W-:Y:S05]  /*3bf0*/  BSYNC B1 ;  /* 0x0000000000017941 */ /* 0x000fea0003800000 */
.L_x_102:
        /* <DEDUP_REMOVED lines=10> */
.L_x_105:
[----:B------:R-:W-:Y:S05]  /*3ca0*/  BSYNC B1 ;  /* 0x0000000000017941 */ /* 0x000fea0003800000 */
.L_x_104:
        /* <DEDUP_REMOVED lines=9> */
.L_x_107:
[----:B------:R-:W-:Y:S05]  /*3d40*/  BSYNC B1 ;  /* 0x0000000000017941 */ /* 0x000fea0003800000 */
.L_x_106:
        /* <DEDUP_REMOVED lines=9> */
.L_x_109:
[----:B------:R-:W-:Y:S05]  /*3de0*/  BSYNC B1 ;  /* 0x0000000000017941 */ /* 0x000fea0003800000 */
.L_x_108:
        /* <DEDUP_REMOVED lines=10> */
.L_x_111:
[----:B------:R-:W-:Y:S05]  /*3e90*/  BSYNC B1 ;  /* 0x0000000000017941 */ /* 0x000fea0003800000 */
.L_x_110:
        /* <DEDUP_REMOVED lines=10> */
.L_x_113:
[----:B------:R-:W-:Y:S05]  /*3f40*/  BSYNC B1 ;  /* 0x0000000000017941 */ /* 0x000fea0003800000 */
.L_x_112:
        /* <DEDUP_REMOVED lines=9> */
.L_x_115:
[----:B------:R-:W-:Y:S05]  /*3fe0*/  BSYNC B1 ;  /* 0x0000000000017941 */ /* 0x000fea0003800000 */
.L_x_114:
        /* <DEDUP_REMOVED lines=9> */
.L_x_117:
[----:B------:R-:W-:Y:S05]  /*4080*/  BSYNC B1 ;  /* 0x0000000000017941 */ /* 0x000fea0003800000 */
.L_x_116:
        /* <DEDUP_REMOVED lines=10> */
.L_x_119:
[----:B------:R-:W-:Y:S05]  /*4130*/  BSYNC B1 ;  /* 0x0000000000017941 */ /* 0x000fea0003800000 */
.L_x_118:
        /* <DEDUP_REMOVED lines=10> */
.L_x_121:
[----:B------:R-:W-:Y:S05]  /*41e0*/  BSYNC B1 ;  /* 0x0000000000017941 */ /* 0x000fea0003800000 */
.L_x_120:
        /* <DEDUP_REMOVED lines=9> */
.L_x_123:
[----:B------:R-:W-:Y:S05]  /*4280*/  BSYNC B1 ;  /* 0x0000000000017941 */ /* 0x000fea0003800000 */
.L_x_122:
        /* <DEDUP_REMOVED lines=9> */
.L_x_125:
[----:B------:R-:W-:Y:S05]  /*4320*/  BSYNC B1 ;  /* 0x0000000000017941 */ /* 0x000fea0003800000 */
.L_x_124:
        /* <DEDUP_REMOVED lines=10> */
.L_x_127:
[----:B------:R-:W-:Y:S05]  /*43d0*/  BSYNC B1 ;  /* 0x0000000000017941 */ /* 0x000fea0003800000 */
.L_x_126:
        /* <DEDUP_REMOVED lines=10> */
.L_x_129:
[----:B------:R-:W-:Y:S05]  /*4480*/  BSYNC B1 ;  /* 0x0000000000017941 */ /* 0x000fea0003800000 */
.L_x_128:
        /* <DEDUP_REMOVED lines=9> */
.L_x_131:
[----:B------:R-:W-:Y:S05]  /*4520*/  BSYNC B1 ;  /* 0x0000000000017941 */ /* 0x000fea0003800000 */
.L_x_130:
        /* <DEDUP_REMOVED lines=9> */
.L_x_133:
[----:B------:R-:W-:Y:S05]  /*45c0*/  BSYNC B1 ;  /* 0x0000000000017941 */ /* 0x000fea0003800000 */
.L_x_132:
        /* <DEDUP_REMOVED lines=10> */
.L_x_135:
[----:B------:R-:W-:Y:S05]  /*4670*/  BSYNC B1 ;  /* 0x0000000000017941 */ /* 0x000fea0003800000 */
.L_x_134:
        /* <DEDUP_REMOVED lines=10> */
.L_x_137:
[----:B------:R-:W-:Y:S05]  /*4720*/  BSYNC B1 ;  /* 0x0000000000017941 */ /* 0x000fea0003800000 */
.L_x_136:
        /* <DEDUP_REMOVED lines=9> */
.L_x_139:
[----:B------:R-:W-:Y:S05]  /*47c0*/  BSYNC B1 ;  /* 0x0000000000017941 */ /* 0x000fea0003800000 */
.L_x_138:
        /* <DEDUP_REMOVED lines=9> */
.L_x_141:
[----:B------:R-:W-:Y:S05]  /*4860*/  BSYNC B1 ;  /* 0x0000000000017941 */ /* 0x000fea0003800000 */
.L_x_140:
        /* <DEDUP_REMOVED lines=10> */
.L_x_143:
[----:B------:R-:W-:Y:S05]  /*4910*/  BSYNC B1 ;  /* 0x0000000000017941 */ /* 0x000fea0003800000 */
.L_x_142:
        /* <DEDUP_REMOVED lines=10> */
.L_x_145:
[----:B------:R-:W-:Y:S05]  /*49c0*/  BSYNC B1 ;  /* 0x0000000000017941 */ /* 0x000fea0003800000 */
.L_x_144:
        /* <DEDUP_REMOVED lines=9> */
.L_x_147:
[----:B------:R-:W-:Y:S05]  /*4a60*/  BSYNC B1 ;  /* 0x0000000000017941 */ /* 0x000fea0003800000 */
.L_x_146:
        /* <DEDUP_REMOVED lines=9> */
.L_x_149:
[----:B------:R-:W-:Y:S05]  /*4b00*/  BSYNC B1 ;  /* 0x0000000000017941 */ /* 0x000fea0003800000 */
.L_x_148:
        /* <DEDUP_REMOVED lines=10> */
.L_x_151:
[----:B------:R-:W-:Y:S05]  /*4bb0*/  BSYNC B1 ;  /* 0x0000000000017941 */ /* 0x000fea0003800000 */
.L_x_150:
[----:B0----5:R-:W-:Y:S01]  /*4bc0*/  HADD2.F32 R14, -RZ, R24.H0_H0 ;  /* 0x20000018ff0e7230 */ /* 0x021fe20000004100 */
[----:B------:R-:W-:Y:S01]  /*4bd0*/  ISETP.GT.AND P1, PT, R4, 0x79, PT ;  /* 0x000000790400780c */ /* 0x000fe20003f24270 */
[----:B------:R-:W-:Y:S01]  /*4be0*/  @P2 IMAD.MOV.U32 R4, RZ, RZ, R10 ;  /* 0x000000ffff042224 */ /* 0x000fe200078e000a */
[----:B------:R-:W-:Y:S02]  /*4bf0*/  BSSY B1, `(.L_x_152) ;  /* 0x000000a000017945 */ /* 0x000fe40003800000 */
[----:B------:R-:W-:Y:S01]  /*4c00*/  FMUL R5, R14, R89 ;  /* 0x000000590e057220 */ /* 0x000fe20000400000 */
[----:B------:R-:W-:-:S03]  /*4c10*/  ISETP.GT.AND P3, PT, R3, RZ, P1 ;  /* 0x000000ff0300720c */ /* 0x000fc60000f64270 */
[----:B------:R-:W-:-:S05]  /*4c20*/  FFMA R5, R84, R88, R5 ;  /* 0x0000005854057223 */ /* 0x000fca0000000005 */
[----:B------:R-:W-:-:S04]  /*4c30*/  F2FP.F16.F32.PACK_AB R5, RZ, R5 ;  /* 0x00000005ff05723e */ /* 0x000fc800000000ff */
[----:B------:R-:W-:Y:S01]  /*4c40*/  PRMT R14, R5, 0x7610, R14 ;  /* 0x00007610050e7816 */ /* 0x000fe2000000000e */
[----:B------:R-:W-:-:S05]  /*4c50*/  @P2 IMAD.MOV.U32 R5, RZ, RZ, R11 ;  /* 0x000000ffff052224 */ /* 0x000fca00078e000b */
[----:B------:R0:W-:Y:S01]  /*4c60*/  @P2 STG.E.U16 desc[UR36][R4.64+0xf0], R14 ;  /* 0x0000f00e04002986 */ /* 0x0001e2000c101524 */
[----:B------:R-:W-:Y:S05]  /*4c70*/  @!P3 BRA `(.L_x_153) ;  /* 0x000000000004b947 */ /* 0x000fea0003800000 */
[----:B------:R0:W5:Y:S02]  /*4c80*/  LDG.E.LTC128B.U16 R24, desc[UR36][R6.64+0xf2] ;  /* 0x0000f22406187981 */ /* 0x000164000c1e1520 */
.L_x_153:
[----:B------:R-:W-:Y:S05]  /*4c90*/  BSYNC B1 ;  /* 0x0000000000017941 */ /* 0x000fea0003800000 */
.L_x_152:
        /* <DEDUP_REMOVED lines=9> */
.L_x_155:
[----:B------:R-:W-:Y:S05]  /*4d30*/  BSYNC B1 ;  /* 0x0000000000017941 */ /* 0x000fea0003800000 */
.L_x_154:
[----:B0----5:R-:W-:Y:S01]  /*4d40*/  HADD2.F32 R4, -RZ, R24.H0_H0 ;  /* 0x20000018ff047230 */ /* 0x021fe20000004100 */
[----:B------:R-:W-:Y:S01]  /*4d50*/  ISETP.GT.AND P1, PT, R3, 0x8, P1 ;  /* 0x000000080300780c */ /* 0x000fe20000f24270 */
[----:B------:R-:W-:Y:S03]  /*4d60*/  BSSY B1, `(.L_x_156) ;  /* 0x000000a000017945 */ /* 0x000fe60003800000 */
[----:B------:R-:W-:Y:S01]  /*4d70*/  FMUL R5, R4, R89 ;  /* 0x0000005904057220 */ /* 0x000fe20000400000 */
[----:B------:R-:W-:-:S03]  /*4d80*/  @P0 IMAD.MOV.U32 R4, RZ, RZ, R12 ;  /* 0x000000ffff040224 */ /* 0x000fc600078e000c */
[----:B------:R-:W-:-:S05]  /*4d90*/  FFMA R5, R86, R88, R5 ;  /* 0x0000005856057223 */ /* 0x000fca0000000005 */
[----:B------:R-:W-:-:S04]  /*4da0*/  F2FP.F16.F32.PACK_AB R5, RZ, R5 ;  /* 0x00000005ff05723e */ /* 0x000fc800000000ff */
[----:B-1-34-:R-:W-:Y:S01]  /*4db0*/  PRMT R6, R5, 0x7610, R6 ;  /* 0x0000761005067816 */ /* 0x01afe20000000006 */
[----:B------:R-:W-:-:S05]  /*4dc0*/  @P0 IMAD.MOV.U32 R5, RZ, RZ, R13 ;  /* 0x000000ffff050224 */ /* 0x000fca00078e000d */
[----:B------:R0:W-:Y:S01]  /*4dd0*/  @P0 STG.E.U16 desc[UR36][R4.64+0xf0], R6 ;  /* 0x0000f00604000986 */ /* 0x0001e2000c101524 */
[----:B------:R-:W-:Y:S05]  /*4de0*/  @!P1 BRA `(.L_x_157) ;  /* 0x0000000000049947 */ /* 0x000fea0003800000 */
[----:B------:R1:W5:Y:S02]  /*4df0*/  LDG.E.LTC128B.U16 R24, desc[UR36][R8.64+0xf2] ;  /* 0x0000f22408187981 */ /* 0x000364000c1e1520 */
.L_x_157:
[----:B------:R-:W-:Y:S05]  /*4e00*/  BSYNC B1 ;  /* 0x0000000000017941 */ /* 0x000fea0003800000 */
.L_x_156:
[----:B------:R-:W-:Y:S05]  /*4e10*/  @!P1 BRA `(.L_x_158) ;  /* 0x0000001000d09947 */ /* 0x000fea0003800000 */
[----:B-----5:R-:W-:-:S05]  /*4e20*/  HADD2.F32 R24, -RZ, R24.H0_H0 ;  /* 0x20000018ff187230 */ /* 0x020fca0000004100 */
[----:B------:R-:W-:-:S04]  /*4e30*/  FMUL R24, R24, R89 ;  /* 0x0000005918187220 */ /* 0x000fc80000400000 */
[----:B------:R-:W-:-:S05]  /*4e40*/  FFMA R24, R87, R88, R24 ;  /* 0x0000005857187223 */ /* 0x000fca0000000018 */
[----:B------:R-:W-:-:S05]  /*4e50*/  F2FP.F16.F32.PACK_AB R24, RZ, R24 ;  /* 0x00000018ff18723e */ /* 0x000fca00000000ff */
[----:B------:R3:W-:Y:S01]  /*4e60*/  STG.E.U16 desc[UR36][R12.64+0xf2], R24 ;  /* 0x0000f2180c007986 */ /* 0x0007e2000c101524 */
[----:B------:R-:W-:Y:S05]  /*4e70*/  BRA `(.L_x_158) ;  /* 0x0000001000b87947 */ /* 0x000fea0003800000 */
.L_x_33:
[----:B------:R-:W-:Y:S01]  /*4e80*/  ISETP.GT.AND P2, PT, R4, 0x1, PT ;  /* 0x000000010400780c */ /* 0x000fe20003f44270 */
[----:B------:R-:W-:Y:S01]  /*4e90*/  ULDC.64 UR4, c[0x0][0x5c0] ;  /* 0x0001700000047ab9 */ /* 0x000fe20000000a00 */
[-C--:B------:R-:W-:Y:S01]  /*4ea0*/  FMUL R24, R24, R88.reuse ;  /* 0x0000005818187220 */ /* 0x080fe20000400000 */
[-C--:B------:R-:W-:Y:S01]  /*4eb0*/  FMUL R25, R25, R88.reuse ;  /* 0x0000005819197220 */ /* 0x080fe20000400000 */
[----:B------:R-:W-:Y:S01]  /*4ec0*/  ISETP.GT.AND P1, PT, R3, RZ, P2 ;  /* 0x000000ff0300720c */ /* 0x000fe20001724270 */
[-C--:B------:R-:W-:Y:S01]  /*4ed0*/  FMUL R26, R26, R88.reuse ;  /* 0x000000581a1a7220 */ /* 0x080fe20000400000 */
[----:B------:R-:W-:Y:S01]  /*4ee0*/  LEA R6, P4, R104, UR4, 0x1 ;  /* 0x0000000468067c11 */ /* 0x000fe2000f8808ff */
[----:B------:R-:W-:Y:S01]  /*4ef0*/  FMUL R27, R27, R88 ;  /* 0x000000581b1b7220 */ /* 0x000fe20000400000 */
[----:B------:R-:W-:Y:S01]  /*4f00*/  F2FP.F16.F32.PACK_AB R24, RZ, R24 ;  /* 0x00000018ff18723e */ /* 0x000fe200000000ff */
[-C--:B------:R-:W-:Y:S01]  /*4f10*/  FMUL R28, R28, R88.reuse ;  /* 0x000000581c1c7220 */ /* 0x080fe20000400000 */
[----:B------:R-:W-:Y:S01]  /*4f20*/  LEA.HI.X R7, R104, UR5, R115, 0x1, P4 ;  /* 0x0000000568077c11 */ /* 0x000fe2000a0f0c73 */
[-C--:B------:R-:W-:Y:S01]  /*4f30*/  FMUL R29, R29, R88.reuse ;  /* 0x000000581d1d7220 */ /* 0x080fe20000400000 */
[----:B------:R-:W-:Y:S01]  /*4f40*/  F2FP.F16.F32.PACK_AB R25, RZ, R25 ;  /* 0x00000019ff19723e */ /* 0x000fe200000000ff */
[-C--:B------:R-:W-:Y:S01]  /*4f50*/  FMUL R30, R30, R88.reuse ;  /* 0x000000581e1e7220 */ /* 0x080fe20000400000 */
[----:B------:R-:W-:Y:S01]  /*4f60*/  ISETP.GT.AND P2, PT, R3, 0x8, P2 ;  /* 0x000000080300780c */ /* 0x000fe20001744270 */
[----:B------:R-:W-:Y:S01]  /*4f70*/  @P3 STG.E.U16 desc[UR36][R6.64], R24 ;  /* 0x0000001806003986 */ /* 0x000fe2000c101524 */
[C---:B------:R-:W-:Y:S01]  /*4f80*/  SHF.L.U64.HI R5, R90.reuse, 0x1, R91 ;  /* 0x000000015a057819 */ /* 0x040fe2000001025b */
[----:B------:R-:W-:Y:S01]  /*4f90*/  FMUL R31, R31, R88 ;  /* 0x000000581f1f7220 */ /* 0x000fe20000400000 */
[----:B------:R-:W-:Y:S01]  /*4fa0*/  LEA R8, P3, R90, R6, 0x1 ;  /* 0x000000065a087211 */ /* 0x000fe200078608ff */
[----:B------:R-:W-:Y:S01]  /*4fb0*/  @P1 STG.E.U16 desc[UR36][R6.64+0x2], R25 ;  /* 0x0000021906001986 */ /* 0x000fe2000c101524 */
[----:B------:R-:W-:Y:S01]  /*4fc0*/  ISETP.GT.AND P1, PT, R3, 0x8, P0 ;  /* 0x000000080300780c */ /* 0x000fe20000724270 */
[----:B------:R-:W-:Y:S01]  /*4fd0*/  FMUL R32, R32, R88 ;  /* 0x0000005820207220 */ /* 0x000fe20000400000 */
[----:B------:R-:W-:Y:S01]  /*4fe0*/  F2FP.F16.F32.PACK_AB R26, RZ, R26 ;  /* 0x0000001aff1a723e */ /* 0x000fe200000000ff */
[----:B------:R-:W-:Y:S01]  /*4ff0*/  IMAD.X R9, R5, 0x1, R7, P3 ;  /* 0x0000000105097824 */ /* 0x000fe200018e0607 */
[----:B------:R-:W-:Y:S01]  /*5000*/  F2FP.F16.F32.PACK_AB R27, RZ, R27 ;  /* 0x0000001bff1b723e */ /* 0x000fe200000000ff */
[-C--:B------:R-:W-:Y:S01]  /*5010*/  FMUL R33, R33, R88.reuse ;  /* 0x0000005821217220 */ /* 0x080fe20000400000 */
[----:B------:R-:W-:Y:S01]  /*5020*/  ISETP.GT.AND P0, PT, R4, 0x8, PT ;  /* 0x000000080400780c */ /* 0x000fe20003f04270 */
[----:B------:R-:W-:Y:S01]  /*5030*/  FMUL R34, R34, R88 ;  /* 0x0000005822227220 */ /* 0x000fe20000400000 */
[----:B------:R-:W-:Y:S01]  /*5040*/  F2FP.F16.F32.PACK_AB R28, RZ, R28 ;  /* 0x0000001cff1c723e */ /* 0x000fe200000000ff */
[-C--:B------:R-:W-:Y:S01]  /*5050*/  FMUL R35, R35, R88.reuse ;  /* 0x0000005823237220 */ /* 0x080fe20000400000 */
[C---:B------:R-:W-:Y:S01]  /*5060*/  ISETP.GT.AND P4, PT, R3.reuse, RZ, P0 ;  /* 0x000000ff0300720c */ /* 0x040fe20000784270 */
[-C--:B------:R-:W-:Y:S01]  /*5070*/  FMUL R36, R36, R88.reuse ;  /* 0x0000005824247220 */ /* 0x080fe20000400000 */
[----:B------:R-:W-:Y:S01]  /*5080*/  F2FP.F16.F32.PACK_AB R29, RZ, R29 ;  /* 0x0000001dff1d723e */ /* 0x000fe200000000ff */
[----:B------:R-:W-:Y:S01]  /*5090*/  @P1 STG.E.U16 desc[UR36][R8.64], R26 ;  /* 0x0000001a08001986 */ /* 0x000fe2000c101524 */
[----:B------:R-:W-:Y:S01]  /*50a0*/  ISETP.GT.AND P1, PT, R3, 0x8, P0 ;  /* 0x000000080300780c */ /* 0x000fe20000724270 */
[----:B------:R-:W-:Y:S01]  /*50b0*/  FMUL R37, R37, R88 ;  /* 0x0000005825257220 */ /* 0x000fe20000400000 */
[----:B------:R-:W-:Y:S01]  /*50c0*/  F2FP.F16.F32.PACK_AB R30, RZ, R30 ;  /* 0x0000001eff1e723e */ /* 0x000fe200000000ff */
[----:B------:R-:W-:Y:S01]  /*50d0*/  @P2 STG.E.U16 desc[UR36][R8.64+0x2], R27 ;  /* 0x0000021b08002986 */ /* 0x000fe2000c101524 */
[----:B------:R-:W-:Y:S01]  /*50e0*/  ISETP.GT.AND P2, PT, R4, 0x9, PT ;  /* 0x000000090400780c */ /* 0x000fe20003f44270 */
[-C--:B------:R-:W-:Y:S01]  /*50f0*/  FMUL R38, R38, R88.reuse ;  /* 0x0000005826267220 */ /* 0x080fe20000400000 */
[----:B------:R-:W-:Y:S01]  /*5100*/  F2FP.F16.F32.PACK_AB R31, RZ, R31 ;  /* 0x0000001fff1f723e */ /* 0x000fe200000000ff */
[-C--:B------:R-:W-:Y:S01]  /*5110*/  FMUL R39, R39, R88.reuse ;  /* 0x0000005827277220 */ /* 0x080fe20000400000 */
[C---:B------:R-:W-:Y:S01]  /*5120*/  ISETP.GT.AND P3, PT, R3.reuse, RZ, P2 ;  /* 0x000000ff0300720c */ /* 0x040fe20001764270 */
[----:B------:R-:W-:Y:S01]  /*5130*/  @P4 STG.E.U16 desc[UR36][R6.64+0x10], R28 ;  /* 0x0000101c06004986 */ /* 0x000fe2000c101524 */
[----:B------:R-:W-:Y:S01]  /*5140*/  ISETP.GT.AND P2, PT, R3, 0x8, P2 ;  /* 0x000000080300780c */ /* 0x000fe20001744270 */
[-C--:B------:R-:W-:Y:S01]  /*5150*/  FMUL R40, R40, R88.reuse ;  /* 0x0000005828287220 */ /* 0x080fe20000400000 */
[----:B------:R-:W-:Y:S01]  /*5160*/  ISETP.GT.AND P0, PT, R4, 0x10, PT ;  /* 0x000000100400780c */ /* 0x000fe20003f04270 */
[----:B------:R-:W-:Y:S01]  /*5170*/  FMUL R41, R41, R88 ;  /* 0x0000005829297220 */ /* 0x000fe20000400000 */
[----:B------:R-:W-:Y:S01]  /*5180*/  F2FP.F16.F32.PACK_AB R32, RZ, R32 ;  /* 0x00000020ff20723e */ /* 0x000fe200000000ff */
[-C--:B------:R-:W-:Y:S01]  /*5190*/  FMUL R42, R42, R88.reuse ;  /* 0x000000582a2a7220 */ /* 0x080fe20000400000 */
[----:B------:R-:W-:Y:S01]  /*51a0*/  ISETP.GT.AND P4, PT, R3, RZ, P0 ;  /* 0x000000ff0300720c */ /* 0x000fe20000784270 */
[-C--:B------:R-:W-:Y:S01]  /*51b0*/  FMUL R43, R43, R88.reuse ;  /* 0x000000582b2b7220 */ /* 0x080fe20000400000 */
[----:B------:R-:W-:Y:S01]  /*51c0*/  F2FP.F16.F32.PACK_AB R33, RZ, R33 ;  /* 0x00000021ff21723e */ /* 0x000fe200000000ff */
[----:B------:R-:W-:Y:S01]  /*51d0*/  FMUL R44, R44, R88 ;  /* 0x000000582c2c7220 */ /* 0x000fe20000400000 */
[----:B------:R-:W-:Y:S01]  /*51e0*/  F2FP.F16.F32.PACK_AB R34, RZ, R34 ;  /* 0x00000022ff22723e */ /* 0x000fe200000000ff */
[----:B------:R-:W-:Y:S01]  /*51f0*/  @P3 STG.E.U16 desc[UR36][R6.64+0x12], R29 ;  /* 0x0000121d06003986 */ /* 0x000fe2000c101524 */
[----:B------:R-:W-:Y:S01]  /*5200*/  ISETP.GT.AND P3, PT, R4, 0x11, PT ;  /* 0x000000110400780c */ /* 0x000fe20003f64270 */
[-C--:B------:R-:W-:Y:S01]  /*5210*/  FMUL R45, R45, R88.reuse ;  /* 0x000000582d2d7220 */ /* 0x080fe20000400000 */
[----:B------:R-:W-:Y:S01]  /*5220*/  F2FP.F16.F32.PACK_AB R35, RZ, R35 ;  /* 0x00000023ff23723e */ /* 0x000fe200000000ff */
[----:B------:R-:W-:Y:S01]  /*5230*/  @P1 STG.E.U16 desc[UR36][R8.64+0x10], R30 ;  /* 0x0000101e08001986 */ /* 0x000fe2000c101524 */
[C---:B------:R-:W-:Y:S01]  /*5240*/  ISETP.GT.AND P1, PT, R3.reuse, 0x8, P0 ;  /* 0x000000080300780c */ /* 0x040fe20000724270 */
[-C--:B------:R-:W-:Y:S01]  /*5250*/  FMUL R46, R46, R88.reuse ;  /* 0x000000582e2e7220 */ /* 0x080fe20000400000 */
[----:B------:R-:W-:Y:S01]  /*5260*/  ISETP.GT.AND P0, PT, R4, 0x18, PT ;  /* 0x000000180400780c */ /* 0x000fe20003f04270 */
[----:B------:R-:W-:Y:S01]  /*5270*/  @P2 STG.E.U16 desc[UR36][R8.64+0x12], R31 ;  /* 0x0000121f08002986 */ /* 0x000fe2000c101524 */
[----:B------:R-:W-:Y:S01]  /*5280*/  ISETP.GT.AND P2, PT, R3, RZ, P3 ;  /* 0x000000ff0300720c */ /* 0x000fe20001f44270 */
[-C--:B------:R-:W-:Y:S01]  /*5290*/  FMUL R47, R47, R88.reuse ;  /* 0x000000582f2f7220 */ /* 0x080fe20000400000 */
[C---:B------:R-:W-:Y:S01]  /*52a0*/  ISETP.GT.AND P3, PT, R3.reuse, 0x8, P3 ;  /* 0x000000080300780c */ /* 0x040fe20001f64270 */
[----:B------:R-:W-:Y:S01]  /*52b0*/  @P4 STG.E.U16 desc[UR36][R6.64+0x20], R32 ;  /* 0x0000202006004986 */ /* 0x000fe2000c101524 */
[----:B------:R-:W-:Y:S01]  /*52c0*/  ISETP.GT.AND P4, PT, R3, RZ, P0 ;  /* 0x000000ff0300720c */ /* 0x000fe20000784270 */
[----:B------:R-:W-:Y:S01]  /*52d0*/  FMUL R48, R48, R88 ;  /* 0x0000005830307220 */ /* 0x000fe20000400000 */
[----:B------:R-:W-:Y:S01]  /*52e0*/  F2FP.F16.F32.PACK_AB R36, RZ, R36 ;  /* 0x00000024ff24723e */ /* 0x000fe200000000ff */
[-C--:B------:R-:W-:Y:S01]  /*52f0*/  FMUL R49, R49, R88.reuse ;  /* 0x0000005831317220 */ /* 0x080fe20000400000 */
[----:B------:R-:W-:Y:S01]  /*5300*/  F2FP.F16.F32.PACK_AB R37, RZ, R37 ;  /* 0x00000025ff25723e */ /* 0x000fe200000000ff */
[----:B------:R-:W-:Y:S01]  /*5310*/  FMUL R50, R50, R88 ;  /* 0x0000005832327220 */ /* 0x000fe20000400000 */
[----:B------:R-:W-:Y:S01]  /*5320*/  F2FP.F16.F32.PACK_AB R38, RZ, R38 ;  /* 0x00000026ff26723e */ /* 0x000fe200000000ff */
[----:B------:R-:W-:Y:S01]  /*5330*/  FMUL R51, R51, R88 ;  /* 0x0000005833337220 */ /* 0x000fe20000400000 */
[----:B------:R-:W-:Y:S01]  /*5340*/  F2FP.F16.F32.PACK_AB R39, RZ, R39 ;  /* 0x00000027ff27723e */ /* 0x000fe200000000ff */
[----:B------:R-:W-:Y:S01]  /*5350*/  @P2 STG.E.U16 desc[UR36][R6.64+0x22], R33 ;  /* 0x0000222106002986 */ /* 0x000fe2000c101524 */
[----:B------:R-:W-:Y:S01]  /*5360*/  F2FP.F16.F32.PACK_AB R40, RZ, R40 ;  /* 0x00000028ff28723e */ /* 0x000fe200000000ff */
[-C--:B------:R-:W-:Y:S01]  /*5370*/  FMUL R52, R52, R88.reuse ;  /* 0x0000005834347220 */ /* 0x080fe20000400000 */
[----:B------:R-:W-:Y:S01]  /*5380*/  F2FP.F16.F32.PACK_AB R41, RZ, R41 ;  /* 0x00000029ff29723e */ /* 0x000fe200000000ff */
[----:B------:R-:W-:Y:S01]  /*5390*/  @P1 STG.E.U16 desc[UR36][R8.64+0x20], R34 ;  /* 0x0000202208001986 */ /* 0x000fe2000c101524 */
[----:B------:R-:W-:Y:S01]  /*53a0*/  ISETP.GT.AND P1, PT, R3, 0x8, P0 ;  /* 0x000000080300780c */ /* 0x000fe20000724270 */
[-C--:B------:R-:W-:Y:S01]  /*53b0*/  FMUL R53, R53, R88.reuse ;  /* 0x0000005835357220 */ /* 0x080fe20000400000 */
[C---:B------:R-:W-:Y:S01]  /*53c0*/  ISETP.GT.AND P0, PT, R4.reuse, 0x20, PT ;  /* 0x000000200400780c */ /* 0x040fe20003f04270 */
[----:B------:R-:W-:Y:S01]  /*53d0*/  @P3 STG.E.U16 desc[UR36][R8.64+0x22], R35 ;  /* 0x0000222308003986 */ /* 0x000fe2000c101524 */
[----:B------:R-:W-:Y:S01]  /*53e0*/  ISETP.GT.AND P3, PT, R4, 0x19, PT ;  /* 0x000000190400780c */ /* 0x000fe20003f64270 */
[----:B------:R-:W-:Y:S01]  /*53f0*/  FMUL R54, R54, R88 ;  /* 0x0000005836367220 */ /* 0x000fe20000400000 */
[----:B------:R-:W-:Y:S01]  /*5400*/  F2FP.F16.F32.PACK_AB R42, RZ, R42 ;  /* 0x0000002aff2a723e */ /* 0x000fe200000000ff */
[----:B------:R-:W-:Y:S01]  /*5410*/  @P4 STG.E.U16 desc[UR36][R6.64+0x30], R36 ;  /* 0x0000302406004986 */ /* 0x000fe2000c101524 */
[----:B------:R-:W-:Y:S01]  /*5420*/  ISETP.GT.AND P2, PT, R3, RZ, P3 ;  /* 0x000000ff0300720c */ /* 0x000fe20001f44270 */
[-C--:B------:R-:W-:Y:S01]  /*5430*/  FMUL R55, R55, R88.reuse ;  /* 0x0000005837377220 */ /* 0x080fe20000400000 */
[C---:B------:R-:W-:Y:S01]  /*5440*/  ISETP.GT.AND P3, PT, R3.reuse, 0x8, P3 ;  /* 0x000000080300780c */ /* 0x040fe20001f64270 */
[-C--:B------:R-:W-:Y:S01]  /*5450*/  FMUL R56, R56, R88.reuse ;  /* 0x0000005838387220 */ /* 0x080fe20000400000 */
[----:B------:R-:W-:Y:S01]  /*5460*/  ISETP.GT.AND P4, PT, R3, RZ, P0 ;  /* 0x000000ff0300720c */ /* 0x000fe20000784270 */
[-C--:B------:R-:W-:Y:S01]  /*5470*/  FMUL R57, R57, R88.reuse ;  /* 0x0000005839397220 */ /* 0x080fe20000400000 */
[----:B------:R-:W-:Y:S01]  /*5480*/  F2FP.F16.F32.PACK_AB R43, RZ, R43 ;  /* 0x0000002bff2b723e */ /* 0x000fe200000000ff */
[----:B------:R-:W-:Y:S01]  /*5490*/  FMUL R58, R58, R88 ;  /* 0x000000583a3a7220 */ /* 0x000fe20000400000 */
[----:B------:R-:W-:Y:S01]  /*54a0*/  F2FP.F16.F32.PACK_AB R44, RZ, R44 ;  /* 0x0000002cff2c723e */ /* 0x000fe200000000ff */
[-C--:B------:R-:W-:Y:S01]  /*54b0*/  FMUL R59, R59, R88.reuse ;  /* 0x000000583b3b7220 */ /* 0x080fe20000400000 */
[----:B------:R-:W-:Y:S01]  /*54c0*/  F2FP.F16.F32.PACK_AB R45, RZ, R45 ;  /* 0x0000002dff2d723e */ /* 0x000fe200000000ff */
[----:B------:R-:W-:Y:S01]  /*54d0*/  FMUL R60, R60, R88 ;  /* 0x000000583c3c7220 */ /* 0x000fe20000400000 */
[----:B------:R-:W-:Y:S01]  /*54e0*/  F2FP.F16.F32.PACK_AB R46, RZ, R46 ;  /* 0x0000002eff2e723e */ /* 0x000fe200000000ff */
[----:B------:R-:W-:Y:S01]  /*54f0*/  @P2 STG.E.U16 desc[UR36][R6.64+0x32], R37 ;  /* 0x0000322506002986 */ /* 0x000fe2000c101524 */
[----:B------:R-:W-:Y:S01]  /*5500*/  F2FP.F16.F32.PACK_AB R47, RZ, R47 ;  /* 0x0000002fff2f723e */ /* 0x000fe200000000ff */
[----:B------:R-:W-:Y:S01]  /*5510*/  FMUL R61, R61, R88 ;  /* 0x000000583d3d7220 */ /* 0x000fe20000400000 */
[----:B------:R-:W-:Y:S01]  /*5520*/  F2FP.F16.F32.PACK_AB R48, RZ, R48 ;  /* 0x00000030ff30723e */ /* 0x000fe200000000ff */
[----:B------:R-:W-:Y:S01]  /*5530*/  @P1 STG.E.U16 desc[UR36][R8.64+0x30], R38 ;  /* 0x0000302608001986 */ /* 0x000fe2000c101524 */
[----:B------:R-:W-:Y:S01]  /*5540*/  ISETP.GT.AND P1, PT, R3, 0x8, P0 ;  /* 0x000000080300780c */ /* 0x000fe20000724270 */
[-C--:B------:R-:W-:Y:S01]  /*5550*/  FMUL R62, R62, R88.reuse ;  /* 0x000000583e3e7220 */ /* 0x080fe20000400000 */
[C---:B------:R-:W-:Y:S01]  /*5560*/  ISETP.GT.AND P0, PT, R4.reuse, 0x28, PT ;  /* 0x000000280400780c */ /* 0x040fe20003f04270 */
[----:B------:R-:W-:Y:S01]  /*5570*/  @P3 STG.E.U16 desc[UR36][R8.64+0x32], R39 ;  /* 0x0000322708003986 */ /* 0x000fe2000c101524 */
[----:B------:R-:W-:Y:S01]  /*5580*/  ISETP.GT.AND P3, PT, R4, 0x21, PT ;  /* 0x000000210400780c */ /* 0x000fe20003f64270 */
[-C--:B------:R-:W-:Y:S01]  /*5590*/  FMUL R63, R63, R88.reuse ;  /* 0x000000583f3f7220 */ /* 0x080fe20000400000 */
[----:B------:R-:W-:Y:S01]  /*55a0*/  F2FP.F16.F32.PACK_AB R49, RZ, R49 ;  /* 0x00000031ff31723e */ /* 0x000fe200000000ff */
[----:B------:R-:W-:Y:S01]  /*55b0*/  @P4 STG.E.U16 desc[UR36][R6.64+0x40], R40 ;  /* 0x0000402806004986 */ /* 0x000fe2000c101524 */
[C---:B------:R-:W-:Y:S01]  /*55c0*/  ISETP.GT.AND P2, PT, R3.reuse, RZ, P3 ;  /* 0x000000ff0300720c */ /* 0x040fe20001f44270 */
[-C--:B------:R-:W-:Y:S01]  /*55d0*/  FMUL R64, R64, R88.reuse ;  /* 0x0000005840407220 */ /* 0x080fe20000400000 */
[----:B------:R-:W-:Y:S01]  /*55e0*/  ISETP.GT.AND P3, PT, R3, 0x8, P3 ;  /* 0x000000080300780c */ /* 0x000fe20001f64270 */
[-C--:B------:R-:W-:Y:S01]  /*55f0*/  FMUL R65, R65, R88.reuse ;  /* 0x0000005841417220 */ /* 0x080fe20000400000 */
        /* <DEDUP_REMOVED lines=62> */
[----:B------:R-:W-:-:S02]  /*59e0*/  F2FP.F16.F32.PACK_AB R68, RZ, R68 ;  /* 0x00000044ff44723e */ /* 0x000fc400000000ff */
[----:B------:R-:W-:Y:S01]  /*59f0*/  F2FP.F16.F32.PACK_AB R69, RZ, R69 ;  /* 0x00000045ff45723e */ /* 0x000fe200000000ff */
[----:B------:R-:W-:Y:S01]  /*5a00*/  @P1 STG.E.U16 desc[UR36][R8.64+0x60], R50 ;  /* 0x0000603208001986 */ /* 0x000fe2000c101524 */
[C---:B------:R-:W-:Y:S02]  /*5a10*/  ISETP.GT.AND P1, PT, R3.reuse, 0x8, P0 ;  /* 0x000000080300780c */ /* 0x040fe40000724270 */
[C---:B------:R-:W-:Y:S01]  /*5a20*/  ISETP.GT.AND P0, PT, R4.reuse, 0x40, PT ;  /* 0x000000400400780c */ /* 0x040fe20003f04270 */
[----:B------:R-:W-:Y:S01]  /*5a30*/  @P3 STG.E.U16 desc[UR36][R8.64+0x62], R51 ;  /* 0x0000623308003986 */ /* 0x000fe2000c101524 */
[----:B------:R-:W-:Y:S02]  /*5a40*/  ISETP.GT.AND P3, PT, R4, 0x39, PT ;  /* 0x000000390400780c */ /* 0x000fe40003f64270 */
[----:B------:R-:W-:Y:S01]  /*5a50*/  F2FP.F16.F32.PACK_AB R70, RZ, R70 ;  /* 0x00000046ff46723e */ /* 0x000fe200000000ff */
[----:B------:R-:W-:Y:S01]  /*5a60*/  @P4 STG.E.U16 desc[UR36][R6.64+0x70], R52 ;  /* 0x0000703406004986 */ /* 0x000fe2000c101524 */
[----:B------:R-:W-:-:S02]  /*5a70*/  ISETP.GT.AND P2, PT, R3, RZ, P3 ;  /* 0x000000ff0300720c */ /* 0x000fc40001f44270 */
[C---:B------:R-:W-:Y:S02]  /*5a80*/  ISETP.GT.AND P3, PT, R3.reuse, 0x8, P3 ;  /* 0x000000080300780c */ /* 0x040fe40001f64270 */
[----:B------:R-:W-:Y:S02]  /*5a90*/  ISETP.GT.AND P4, PT, R3, RZ, P0 ;  /* 0x000000ff0300720c */ /* 0x000fe40000784270 */
[----:B------:R-:W-:Y:S02]  /*5aa0*/  F2FP.F16.F32.PACK_AB R71, RZ, R71 ;  /* 0x00000047ff47723e */ /* 0x000fe400000000ff */
[----:B------:R-:W-:Y:S02]  /*5ab0*/  F2FP.F16.F32.PACK_AB R72, RZ, R72 ;  /* 0x00000048ff48723e */ /* 0x000fe400000000ff */
[----:B------:R-:W-:Y:S02]  /*5ac0*/  F2FP.F16.F32.PACK_AB R73, RZ, R73 ;  /* 0x00000049ff49723e */ /* 0x000fe400000000ff */
        /* <DEDUP_REMOVED lines=33> */
[----:B------:R-:W-:-:S03]  /*5ce0*/  F2FP.F16.F32.PACK_AB R87, RZ, R87 ;  /* 0x00000057ff57723e */ /* 0x000fc600000000ff */
[----:B------:R-:W-:Y:S04]  /*5cf0*/  @P2 STG.E.U16 desc[UR36][R6.64+0x92], R61 ;  /* 0x0000923d06002986 */ /* 0x000fe8000c101524 */
[----:B------:R-:W-:Y:S01]  /*5d00*/  @P1 STG.E.U16 desc[UR36][R8.64+0x90], R62 ;  /* 0x0000903e08001986 */ /* 0x000fe2000c101524 */
[----:B------:R-:W-:Y:S02]  /*5d10*/  ISETP.GT.AND P1, PT, R3, 0x8, P0 ;  /* 0x000000080300780c */ /* 0x000fe40000724270 */
[C---:B------:R-:W-:Y:S01]  /*5d20*/  ISETP.GT.AND P0, PT, R4.reuse, 0x58, PT ;  /* 0x000000580400780c */ /* 0x040fe20003f04270 */
[----:B------:R-:W-:Y:S01]  /*5d30*/  @P3 STG.E.U16 desc[UR36][R8.64+0x92], R63 ;  /* 0x0000923f08003986 */ /* 0x000fe2000c101524 */
[----:B------:R-:W-:-:S03]  /*5d40*/  ISETP.GT.AND P3, PT, R4, 0x51, PT ;  /* 0x000000510400780c */ /* 0x000fc60003f64270 */
[----:B------:R-:W-:Y:S01]  /*5d50*/  @P4 STG.E.U16 desc[UR36][R6.64+0xa0], R64 ;  /* 0x0000a04006004986 */ /* 0x000fe2000c101524 */
[C---:B------:R-:W-:Y:S02]  /*5d60*/  ISETP.GT.AND P2, PT, R3.reuse, RZ, P3 ;  /* 0x000000ff0300720c */ /* 0x040fe40001f44270 */
[C---:B------:R-:W-:Y:S02]  /*5d70*/  ISETP.GT.AND P3, PT, R3.reuse, 0x8, P3 ;  /* 0x000000080300780c */ /* 0x040fe40001f64270 */
[----:B------:R-:W-:-:S09]  /*5d80*/  ISETP.GT.AND P4, PT, R3, RZ, P0 ;  /* 0x000000ff0300720c */ /* 0x000fd20000784270 */
        /* <DEDUP_REMOVED lines=9> */
[C---:B------:R-:W-:Y:S02]  /*5e20*/  ISETP.GT.AND P3, PT, R3.reuse, RZ, P0 ;  /* 0x000000ff0300720c */ /* 0x040fe40000764270 */
[----:B------:R-:W-:-:S07]  /*5e30*/  ISETP.GT.AND P0, PT, R3, 0x8, P0 ;  /* 0x000000080300780c */ /* 0x000fce0000704270 */
[----:B------:R-:W-:Y:S04]  /*5e40*/  @P2 STG.E.U16 desc[UR36][R6.64+0xb2], R69 ;  /* 0x0000b24506002986 */ /* 0x000fe8000c101524 */
[----:B------:R-:W-:Y:S01]  /*5e50*/  @P1 STG.E.U16 desc[UR36][R8.64+0xb0], R70 ;  /* 0x0000b04608001986 */ /* 0x000fe2000c101524 */
[----:B------:R-:W-:-:S03]  /*5e60*/  ISETP.GT.AND P1, PT, R4, 0x68, PT ;  /* 0x000000680400780c */ /* 0x000fc60003f24270 */
        /* <DEDUP_REMOVED lines=11> */
[C---:B------:R-:W-:Y:S02]  /*5f20*/  ISETP.GT.AND P2, PT, R3.reuse, RZ, P0 ;  /* 0x000000ff0300720c */ /* 0x040fe40000744270 */
[----:B------:R-:W-:Y:S01]  /*5f30*/  ISETP.GT.AND P0, PT, R3, 0x8, P0 ;  /* 0x000000080300780c */ /* 0x000fe20000704270 */
[----:B------:R-:W-:Y:S01]  /*5f40*/  @P3 STG.E.U16 desc[UR36][R6.64+0xd0], R76 ;  /* 0x0000d04c06003986 */ /* 0x000fe2000c101524 */
[----:B------:R-:W-:-:S04]  /*5f50*/  ISETP.GT.AND P3, PT, R4, 0x70, PT ;  /* 0x000000700400780c */ /* 0x000fc80003f64270 */
[C---:B------:R-:W-:Y:S02]  /*5f60*/  ISETP.GT.AND P4, PT, R3.reuse, RZ, P3 ;  /* 0x000000ff0300720c */ /* 0x040fe40001f84270 */
[----:B------:R-:W-:-:S03]  /*5f70*/  ISETP.GT.AND P3, PT, R3, 0x8, P3 ;  /* 0x000000080300780c */ /* 0x000fc60001f64270 */
[----:B------:R-:W-:Y:S01]  /*5f80*/  @P2 STG.E.U16 desc[UR36][R6.64+0xd2], R77 ;  /* 0x0000d24d06002986 */ /* 0x000fe2000c101524 */
[----:B------:R-:W-:-:S03]  /*5f90*/  ISETP.GT.AND P2, PT, R4, 0x79, PT ;  /* 0x000000790400780c */ /* 0x000fc60003f44270 */
[----:B------:R-:W-:Y:S01]  /*5fa0*/  @P1 STG.E.U16 desc[UR36][R8.64+0xd0], R78 ;  /* 0x0000d04e08001986 */ /* 0x000fe2000c101524 */
[----:B------:R-:W-:-:S03]  /*5fb0*/  ISETP.GT.AND P1, PT, R4, 0x78, PT ;  /* 0x000000780400780c */ /* 0x000fc60003f24270 */
[----:B------:R-:W-:Y:S01]  /*5fc0*/  @P0 STG.E.U16 desc[UR36][R8.64+0xd2], R79 ;  /* 0x0000d24f08000986 */ /* 0x000fe2000c101524 */
[----:B------:R-:W-:-:S03]  /*5fd0*/  ISETP.GT.AND P0, PT, R4, 0x71, PT ;  /* 0x000000710400780c */ /* 0x000fc60003f04270 */
[----:B------:R-:W-:Y:S01]  /*5fe0*/  @P4 STG.E.U16 desc[UR36][R6.64+0xe0], R80 ;  /* 0x0000e05006004986 */ /* 0x000fe2000c101524 */
[C---:B------:R-:W-:Y:S02]  /*5ff0*/  ISETP.GT.AND P4, PT, R3.reuse, RZ, P0 ;  /* 0x000000ff0300720c */ /* 0x040fe40000784270 */
[----:B------:R-:W-:-:S11]  /*6000*/  ISETP.GT.AND P0, PT, R3, 0x8, P0 ;  /* 0x000000080300780c */ /* 0x000fd60000704270 */
[----:B------:R-:W-:Y:S02]  /*6010*/  @P4 IMAD.MOV.U32 R4, RZ, RZ, R6 ;  /* 0x000000ffff044224 */ /* 0x000fe400078e0006 */
[----:B------:R-:W-:-:S05]  /*6020*/  @P4 IMAD.MOV.U32 R5, RZ, RZ, R7 ;  /* 0x000000ffff054224 */ /* 0x000fca00078e0007 */
[----:B------:R0:W-:Y:S01]  /*6030*/  @P4 STG.E.U16 desc[UR36][R4.64+0xe2], R81 ;  /* 0x0000e25104004986 */ /* 0x0001e2000c101524 */
[C---:B------:R-:W-:Y:S02]  /*6040*/  ISETP.GT.AND P4, PT, R3.reuse, RZ, P2 ;  /* 0x000000ff0300720c */ /* 0x040fe40001784270 */
[----:B------:R-:W-:Y:S01]  /*6050*/  ISETP.GT.AND P2, PT, R3, 0x8, P2 ;  /* 0x000000080300780c */ /* 0x000fe20001744270 */
[----:B0-----:R-:W-:Y:S02]  /*6060*/  @P3 IMAD.MOV.U32 R4, RZ, RZ, R8 ;  /* 0x000000ffff043224 */ /* 0x001fe400078e0008 */
[----:B------:R-:W-:-:S05]  /*6070*/  @P3 IMAD.MOV.U32 R5, RZ, RZ, R9 ;  /* 0x000000ffff053224 */ /* 0x000fca00078e0009 */
[----:B------:R0:W-:Y:S01]  /*6080*/  @P3 STG.E.U16 desc[UR36][R4.64+0xe0], R82 ;  /* 0x0000e05204003986 */ /* 0x0001e2000c101524 */
[C---:B------:R-:W-:Y:S02]  /*6090*/  ISETP.GT.AND P3, PT, R3.reuse, RZ, P1 ;  /* 0x000000ff0300720c */ /* 0x040fe40000f64270 */
[----:B------:R-:W-:Y:S01]  /*60a0*/  ISETP.GT.AND P1, PT, R3, 0x8, P1 ;  /* 0x000000080300780c */ /* 0x000fe20000f24270 */
[----:B0-----:R-:W-:Y:S02]  /*60b0*/  @P0 IMAD.MOV.U32 R4, RZ, RZ, R8 ;  /* 0x000000ffff040224 */ /* 0x001fe400078e0008 */
[----:B------:R-:W-:-:S05]  /*60c0*/  @P0 IMAD.MOV.U32 R5, RZ, RZ, R9 ;  /* 0x000000ffff050224 */ /* 0x000fca00078e0009 */
[----:B------:R0:W-:Y:S03]  /*60d0*/  @P0 STG.E.U16 desc[UR36][R4.64+0xe2], R83 ;  /* 0x0000e25304000986 */ /* 0x0001e6000c101524 */
[----:B0-----:R-:W-:Y:S02]  /*60e0*/  @P3 IMAD.MOV.U32 R4, RZ, RZ, R6 ;  /* 0x000000ffff043224 */ /* 0x001fe400078e0006 */
[----:B------:R-:W-:-:S05]  /*60f0*/  @P3 IMAD.MOV.U32 R5, RZ, RZ, R7 ;  /* 0x000000ffff053224 */ /* 0x000fca00078e0007 */
[----:B------:R0:W-:Y:S04]  /*6100*/  @P3 STG.E.U16 desc[UR36][R4.64+0xf0], R84 ;  /* 0x0000f05404003986 */ /* 0x0001e8000c101524 */
[----:B------:R4:W-:Y:S01]  /*6110*/  @P4 STG.E.U16 desc[UR36][R6.64+0xf2], R85 ;  /* 0x0000f25506004986 */ /* 0x0009e2000c101524 */
[----:B0-----:R-:W-:Y:S02]  /*6120*/  @P1 IMAD.MOV.U32 R4, RZ, RZ, R8 ;  /* 0x000000ffff041224 */ /* 0x001fe400078e0008 */
[----:B------:R-:W-:-:S05]  /*6130*/  @P1 IMAD.MOV.U32 R5, RZ, RZ, R9 ;  /* 0x000000ffff051224 */ /* 0x000fca00078e0009 */
[----:B------:R4:W-:Y:S04]  /*6140*/  @P1 STG.E.U16 desc[UR36][R4.64+0xf0], R86 ;  /* 0x0000f05604001986 */ /* 0x0009e8000c101524 */
[----:B------:R4:W-:Y:S02]  /*6150*/  @P2 STG.E.U16 desc[UR36][R8.64+0xf2], R87 ;  /* 0x0000f25708002986 */ /* 0x0009e4000c101524 */
.L_x_158:
[----:B------:R-:W-:Y:S05]  /*6160*/  BSYNC B0 ;  /* 0x0000000000007941 */ /* 0x000fea0003800000 */
.L_x_32:
[----:B------:R-:W-:Y:S01]  /*6170*/  IADD3 R16, P0, R16, UR38, RZ ;  /* 0x0000002610107c10 */ /* 0x000fe2000ff1e0ff */
[----:B------:R-:W-:Y:S01]  /*6180*/  ULDC.64 UR4, c[0x0][0x650] ;  /* 0x0001940000047ab9 */ /* 0x000fe20000000a00 */
[----:B------:R-:W-:Y:S01]  /*6190*/  PRMT R3, RZ, 0x7610, R3 ;  /* 0x00007610ff037816 */ /* 0x000fe20000000003 */
[----:B------:R-:W-:Y:S01]  /*61a0*/  IMAD.MOV.U32 R100, RZ, RZ, -0x1 ;  /* 0xffffffffff647424 */ /* 0x000fe200078e00ff */
[----:B------:R-:W-:Y:S01]  /*61b0*/  IADD3.X R17, R17, UR41, RZ, P0, !PT ;  /* 0x0000002911117c10 */ /* 0x000fe200087fe4ff */
[----:B------:R-:W-:Y:S01]  /*61c0*/  IMAD.MOV.U32 R99, RZ, RZ, -0x1 ;  /* 0xffffffffff637424 */ /* 0x000fe200078e00ff */
[----:B------:R-:W-:-:S04]  /*61d0*/  ISETP.GE.U32.AND P0, PT, R16, UR4, PT ;  /* 0x0000000410007c0c */ /* 0x000fc8000bf06070 */
[----:B------:R-:W-:-:S13]  /*61e0*/  ISETP.GE.U32.AND.EX P0, PT, R17, UR5, PT, P0 ;  /* 0x0000000511007c0c */ /* 0x000fda000bf06100 */
[----:B------:R-:W-:Y:S05]  /*61f0*/  @P0 BRA `(.L_x_159) ;  /* 0x00000004004c0947 */ /* 0x000fea0003800000 */
[----:B------:R-:W0:Y:S01]  /*6200*/  LDC.64 R10, c[0x0][0x628] ;  /* 0x00018a00ff0a7b82 */ /* 0x000e220000000a00 */
[----:B---3--:R-:W3:Y:S01]  /*6210*/  S2R R12, SR_CTAID.X ;  /* 0x00000000000c7919 */ /* 0x008ee20000002500 */
[----:B-12-4-:R-:W-:Y:S02]  /*6220*/  IMAD.MOV.U32 R8, RZ, RZ, R16 ;  /* 0x000000ffff087224 */ /* 0x016fe400078e0010 */
[----:B------:R-:W-:Y:S01]  /*6230*/  IMAD.MOV.U32 R9, RZ, RZ, R17 ;  /* 0x000000ffff097224 */ /* 0x000fe200078e0011 */
[----:B------:R-:W1:Y:S03]  /*6240*/  S2R R20, SR_CTAID.Y ;  /* 0x0000000000147919 */ /* 0x000e660000002600 */
[----:B------:R-:W2:Y:S08]  /*6250*/  LDC R0, c[0x0][0x630] ;  /* 0x00018c00ff007b82 */ /* 0x000eb00000000800 */
[----:B------:R-:W4:Y:S01]  /*6260*/  LDC.64 R14, c[0x0][0x620] ;  /* 0x00018800ff0e7b82 */ /* 0x000f220000000a00 */
[----:B0-----:R-:W-:-:S04]  /*6270*/  ISETP.NE.U32.AND P0, PT, R10, RZ, PT ;  /* 0x000000ff0a00720c */ /* 0x001fc80003f05070 */
[----:B------:R-:W-:-:S13]  /*6280*/  ISETP.NE.AND.EX P0, PT, R11, RZ, PT, P0 ;  /* 0x000000ff0b00720c */ /* 0x000fda0003f05300 */
[----:B-1234-:R-:W-:Y:S05]  /*6290*/  @!P0 BRA `(.L_x_160) ;  /* 0x0000000000288947 */ /* 0x01efea0003800000 */
        /* <DEDUP_REMOVED lines=10> */
.L_x_160:
[-CC-:B------:R-:W-:Y:S01]  /*6340*/  SHF.R.U64 R99, R8, R0.reuse, R9.reuse ;  /* 0x0000000008637219 */ /* 0x180fe20000001209 */
[----:B------:R-:W0:Y:S01]  /*6350*/  LDC.64 R26, c[0x0][0x640] ;  /* 0x00019000ff1a7b82 */ /* 0x000e220000000a00 */
[----:B------:R-:W-:Y:S01]  /*6360*/  SHF.R.U32.HI R0, RZ, R0, R9 ;  /* 0x00000000ff007219 */ /* 0x000fe20000011609 */
[----:B------:R-:W-:Y:S01]  /*6370*/  ULDC UR4, c[0x0][0x150] ;  /* 0x0000540000047ab9 */ /* 0x000fe20000000800 */
[----:B------:R-:W-:Y:S02]  /*6380*/  IADD3 R3, P0, RZ, -R99, RZ ;  /* 0x80000063ff037210 */ /* 0x000fe40007f1e0ff */
[----:B------:R-:W-:-:S03]  /*6390*/  I2FP.F32.U32 R7, R12 ;  /* 0x0000000c00077245 */ /* 0x000fc60000201000 */
[----:B------:R-:W1:Y:S01]  /*63a0*/  LDC R6, c[0x0][0x618] ;  /* 0x00018600ff067b82 */ /* 0x000e620000000800 */
[----:B------:R-:W-:Y:S02]  /*63b0*/  IMAD.X R5, RZ, RZ, ~R0, P0 ;  /* 0x000000ffff057224 */ /* 0x000fe400000e0e00 */
[----:B------:R-:W-:Y:S01]  /*63c0*/  FMUL R7, R7, UR4 ;  /* 0x0000000407077c20 */ /* 0x000fe20008400000 */
[----:B------:R-:W-:Y:S01]  /*63d0*/  ULDC UR4, c[0x0][0x154] ;  /* 0x0000550000047ab9 */ /* 0x000fe20000000800 */
[-C--:B------:R-:W-:Y:S02]  /*63e0*/  IMAD R0, R5, R14.reuse, RZ ;  /* 0x0000000e05007224 */ /* 0x080fe400078e02ff */
[C---:B------:R-:W-:Y:S01]  /*63f0*/  IMAD.WIDE.U32 R4, R3.reuse, R14, R16 ;  /* 0x0000000e03047225 */ /* 0x040fe200078e0010 */
[----:B------:R-:W2:Y:S01]  /*6400*/  LDC R11, c[0x0][0x608] ;  /* 0x00018200ff0b7b82 */ /* 0x000ea20000000800 */
[----:B------:R-:W3:Y:S02]  /*6410*/  F2I.U32.TRUNC.NTZ R7, R7 ;  /* 0x0000000700077305 */ /* 0x000ee4000020f000 */
[----:B------:R-:W-:-:S04]  /*6420*/  IMAD R3, R3, R15, R0 ;  /* 0x0000000f03037224 */ /* 0x000fc800078e0200 */
[----:B------:R-:W-:Y:S01]  /*6430*/  IMAD.IADD R3, R5, 0x1, R3 ;  /* 0x0000000105037824 */ /* 0x000fe200078e0203 */
[----:B------:R-:W4:Y:S01]  /*6440*/  LDC R8, c[0x0][0x658] ;  /* 0x00019600ff087b82 */ /* 0x000f220000000800 */
[----:B------:R-:W-:Y:S02]  /*6450*/  I2FP.F32.U32 R5, R20 ;  /* 0x0000001400057245 */ /* 0x000fe40000201000 */
[----:B0-----:R-:W-:-:S04]  /*6460*/  ISETP.NE.U32.AND P0, PT, R26, RZ, PT ;  /* 0x000000ff1a00720c */ /* 0x001fc80003f05070 */
[----:B------:R-:W-:Y:S01]  /*6470*/  ISETP.NE.AND.EX P0, PT, R27, RZ, PT, P0 ;  /* 0x000000ff1b00720c */ /* 0x000fe20003f05300 */
[----:B------:R-:W0:Y:S01]  /*6480*/  LDC R9, c[0x0][0x144] ;  /* 0x00005100ff097b82 */ /* 0x000e220000000800 */
[-C--:B-1----:R-:W-:Y:S01]  /*6490*/  SHF.R.U64 R13, R4, R6.reuse, R3 ;  /* 0x00000006040d7219 */ /* 0x082fe20000001203 */
[----:B---3--:R-:W-:Y:S01]  /*64a0*/  IMAD.MOV R7, RZ, RZ, -R7 ;  /* 0x000000ffff077224 */ /* 0x008fe200078e0a07 */
[----:B------:R-:W-:Y:S01]  /*64b0*/  SHF.R.U32.HI R0, RZ, R6, R3 ;  /* 0x00000006ff007219 */ /* 0x000fe20000011603 */
[----:B------:R-:W-:-:S04]  /*64c0*/  FMUL R6, R5, UR4 ;  /* 0x0000000405067c20 */ /* 0x000fc80008400000 */
[----:B------:R-:W1:Y:S01]  /*64d0*/  LDC R21, c[0x0][0x148] ;  /* 0x00005200ff157b82 */ /* 0x000e620000000800 */
[----:B------:R3:W0:Y:S01]  /*64e0*/  F2I.U32.TRUNC.NTZ R14, R6 ;  /* 0x00000006000e7305 */ /* 0x000622000020f000 */
[-CC-:B--2---:R-:W-:Y:S02]  /*64f0*/  SHF.R.U64 R10, R13, R11.reuse, R0.reuse ;  /* 0x0000000b0d0a7219 */ /* 0x184fe40000001200 */
[----:B------:R-:W-:-:S04]  /*6500*/  SHF.R.U32.HI R3, RZ, R11, R0 ;  /* 0x0000000bff037219 */ /* 0x000fc80000011600 */
[----:B-----5:R-:W2:Y:S01]  /*6510*/  LDC R24, c[0x0][0x648] ;  /* 0x00019200ff187b82 */ /* 0x020ea20000000800 */
[-CC-:B----4-:R-:W-:Y:S02]  /*6520*/  SHF.R.U64 R15, R10, R8.reuse, R3.reuse ;  /* 0x000000080a0f7219 */ /* 0x190fe40000001203 */
[----:B------:R-:W-:-:S03]  /*6530*/  SHF.R.U32.HI R5, RZ, R8, R3 ;  /* 0x00000008ff057219 */ /* 0x000fc60000011603 */
[----:B------:R-:W-:Y:S02]  /*6540*/  IMAD.MOV.U32 R4, RZ, RZ, R15 ;  /* 0x000000ffff047224 */ /* 0x000fe400078e000f */
[----:B------:R-:W4:Y:S01]  /*6550*/  LDC R28, c[0x0][0x638] ;  /* 0x00018e00ff1c7b82 */ /* 0x000f220000000800 */
[----:B0-----:R-:W-:-:S07]  /*6560*/  IMAD R25, R9, R7, R12 ;  /* 0x0000000709197224 */ /* 0x001fce00078e020c */
[----:B------:R-:W0:Y:S08]  /*6570*/  LDC R29, c[0x0][0x610] ;  /* 0x00018400ff1d7b82 */ /* 0x000e300000000800 */
[----:B------:R-:W0:Y:S01]  /*6580*/  LDC R30, c[0x0][0x600] ;  /* 0x00018000ff1e7b82 */ /* 0x000e220000000800 */
[----:B-1-3--:R-:W-:Y:S05]  /*6590*/  @!P0 BRA `(.L_x_161) ;  /* 0x0000000000288947 */ /* 0x00afea0003800000 */
[----:B------:R-:W1:Y:S02]  /*65a0*/  LDC R0, c[0x0][0x64c] ;  /* 0x00019300ff007b82 */ /* 0x000e640000000800 */
[----:B-1----:R-:W-:-:S05]  /*65b0*/  IADD3 R3, P0, R15, R0, RZ ;  /* 0x000000000f037210 */ /* 0x002fca0007f1e0ff */
        /* <DEDUP_REMOVED lines=8> */
.L_x_161:
[----:B------:R-:W-:Y:S01]  /*6640*/  ISETP.NE.AND P0, PT, R2, 0x1, PT ;  /* 0x000000010200780c */ /* 0x000fe20003f05270 */
[----:B------:R-:W-:Y:S01]  /*6650*/  IMAD.MOV R14, RZ, RZ, -R14 ;  /* 0x000000ffff0e7224 */ /* 0x000fe200078e0a0e */
[----:B--2---:R-:W-:Y:S02]  /*6660*/  SHF.R.U64 R0, R4, R24, R5 ;  /* 0x0000001804007219 */ /* 0x004fe40000001205 */
[----:B------:R-:W-:Y:S02]  /*6670*/  LOP3.LUT R3, R10, R97, RZ, 0xc0, !PT ;  /* 0x000000610a037212 */ /* 0x000fe400078ec0ff */
[----:B------:R-:W-:Y:S01]  /*6680*/  LOP3.LUT R6, R13, R96, RZ, 0xc0, !PT ;  /* 0x000000600d067212 */ /* 0x000fe200078ec0ff */
[----:B------:R-:W-:Y:S02]  /*6690*/  IMAD.MOV R4, RZ, RZ, -R0 ;  /* 0x000000ffff047224 */ /* 0x000fe400078e0a00 */
[----:B------:R-:W-:Y:S02]  /*66a0*/  IMAD R0, R92, R0, R3 ;  /* 0x000000005c007224 */ /* 0x000fe400078e0203 */
[----:B----4-:R-:W-:-:S02]  /*66b0*/  IMAD R3, R4, R28, R15 ;  /* 0x0000001c04037224 */ /* 0x010fc400078e020f */
[----:B------:R-:W-:Y:S02]  /*66c0*/  @P0 IMAD R25, R21, R14, R20 ;  /* 0x0000000e15190224 */ /* 0x000fe400078e0214 */
[----:B0-----:R-:W-:Y:S02]  /*66d0*/  IMAD R5, R3, R30, R6 ;  /* 0x0000001e03057224 */ /* 0x001fe400078e0206 */
[----:B------:R-:W-:Y:S02]  /*66e0*/  IMAD R0, R0, R29, R25 ;  /* 0x0000001d00007224 */ /* 0x000fe400078e0219 */
[----:B------:R-:W-:-:S03]  /*66f0*/  IMAD.MOV.U32 R4, RZ, RZ, 0x1 ;  /* 0x00000001ff047424 */ /* 0x000fc600078e00ff */
[----:B------:R-:W-:Y:S02]  /*6700*/  SEL R100, R5, R0, !P0 ;  /* 0x0000000005647207 */ /* 0x000fe40004000000 */
[----:B------:R-:W-:Y:S02]  /*6710*/  PRMT R3, R4, 0x7610, R3 ;  /* 0x0000761004037816 */ /* 0x000fe40000000003 */
[----:B------:R-:W-:-:S07]  /*6720*/  SEL R0, R0, R5, !P0 ;  /* 0x0000000500007207 */ /* 0x000fce0004000000 */
.L_x_159:
[----:B------:R-:W-:Y:S01]  /*6730*/  LOP3.LUT P0, RZ, R3, 0xff, RZ, 0xc0, !PT ;  /* 0x000000ff03ff7812 */ /* 0x000fe2000780c0ff */
[----:B------:R-:W-:Y:S01]  /*6740*/  UIMAD.WIDE.U32 UR4, UR42, -0x33333333, URZ ;  /* 0xcccccccd2a0478a5 */ /* 0x000fe2000f8e003f */
[----:B------:R-:W-:-:S03]  /*6750*/  IMAD.MOV.U32 R101, RZ, RZ, R0 ;  /* 0x000000ffff657224 */ /* 0x000fc600078e0000 */
[----:B------:R-:W-:-:S04]  /*6760*/  USHF.R.U32.HI UR4, URZ, 0x2, UR5 ;  /* 0x000000023f047899 */ /* 0x000fc80008011605 */
[----:B------:R-:W-:-:S04]  /*6770*/  UIMAD UR42, UR4, -0x5, UR42 ;  /* 0xfffffffb042a78a4 */ /* 0x000fc8000f8e022a */
[----:B------:R-:W-:Y:S08]  /*6780*/  @P0 BRA `(.L_x_162) ;  /* 0xffffffac00280947 */ /* 0x000ff0000383ffff */
[----:B------:R-:W-:Y:S05]  /*6790*/  EXIT ;  /* 0x000000000000794d */ /* 0x000fea0003800000 */
.L_x_7:
        /* <DEDUP_REMOVED lines=26> */
.L_x_164:
[----:B------:R-:W0:Y:S01]  /*6940*/  LDC.64 R28, c[0x0][0x640] ;  /* 0x00019000ff1c7b82 */ /* 0x000e220000000a00 */
[-CC-:B------:R-:W-:Y:S01]  /*6950*/  SHF.R.U64 R22, R12, R20.reuse, R13.reuse ;  /* 0x000000140c167219 */ /* 0x180fe2000000120d */
[----:B------:R-:W-:Y:S01]  /*6960*/  IMAD.MOV.U32 R26, RZ, RZ, 0x1 ;  /* 0x00000001ff1a7424 */ /* 0x000fe200078e00ff */
[----:B------:R-:W-:Y:S02]  /*6970*/  SHF.R.U32.HI R8, RZ, R20, R13 ;  /* 0x00000014ff087219 */ /* 0x000fe4000001160d */
[----:B------:R-:W-:-:S03]  /*6980*/  IADD3 R11, P0, RZ, -R22, RZ ;  /* 0x80000016ff0b7210 */ /* 0x000fc60007f1e0ff */
[----:B------:R-:W1:Y:S02]  /*6990*/  LDC R12, c[0x0][0x618] ;  /* 0x00018600ff0c7b82 */ /* 0x000e640000000800 */
[----:B------:R-:W-:-:S04]  /*69a0*/  IMAD.X R9, RZ, RZ, ~R8, P0 ;  /* 0x000000ffff097224 */ /* 0x000fc800000e0e08 */
[-C--:B------:R-:W-:Y:S02]  /*69b0*/  IMAD R10, R9, R24.reuse, RZ ;  /* 0x00000018090a7224 */ /* 0x080fe400078e02ff */
[----:B------:R-:W2:Y:S01]  /*69c0*/  LDC R20, c[0x0][0x608] ;  /* 0x00018200ff147b82 */ /* 0x000ea20000000800 */
[----:B------:R-:W-:-:S04]  /*69d0*/  IMAD.WIDE.U32 R8, R11, R24, R16 ;  /* 0x000000180b087225 */ /* 0x000fc800078e0010 */
[----:B------:R-:W-:Y:S02]  /*69e0*/  IMAD R11, R11, R25, R10 ;  /* 0x000000190b0b7224 */ /* 0x000fe400078e020a */
[----:B------:R-:W-:Y:S01]  /*69f0*/  IMAD.MOV.U32 R10, RZ, RZ, -0x1 ;  /* 0xffffffffff0a7424 */ /* 0x000fe200078e00ff */
        /* <DEDUP_REMOVED lines=28> */
.L_x_165:
[----:B------:R-:W-:Y:S01]  /*6bc0*/  ISETP.NE.AND P0, PT, R2, 0x1, PT ;  /* 0x000000010200780c */ /* 0x000fe20003f05270 */
[----:B------:R-:W-:Y:S01]  /*6bd0*/  IMAD.MOV.U32 R12, RZ, RZ, R22 ;  /* 0x000000ffff0c7224 */ /* 0x000fe200078e0016 */
[----:B-1----:R-:W-:Y:S02]  /*6be0*/  SHF.R.U64 R8, R8, R24, R9 ;  /* 0x0000001808087219 */ /* 0x002fe40000001209 */
[----:B------:R-:W-:Y:S01]  /*6bf0*/  LOP3.LUT R5, R19, R30, RZ, 0xc0, !PT ;  /* 0x0000001e13057212 */ /* 0x000fe200078ec0ff */
[----:B0-----:R-:W-:Y:S01]  /*6c00*/  VIADD R19, R23, 0xffffffff ;  /* 0xffffffff17137836 */ /* 0x001fe20000000000 */
[----:B------:R-:W-:Y:S01]  /*6c10*/  SHF.L.U32 R26, R26, R27, RZ ;  /* 0x0000001b1a1a7219 */ /* 0x000fe200000006ff */
[----:B------:R-:W-:-:S03]  /*6c20*/  IMAD.MOV R9, RZ, RZ, -R8 ;  /* 0x000000ffff097224 */ /* 0x000fc600078e0a08 */
[----:B------:R-:W-:Y:S01]  /*6c30*/  LOP3.LUT R19, R14, R19, RZ, 0xc0, !PT ;  /* 0x000000130e137212 */ /* 0x000fe200078ec0ff */
[----:B------:R-:W-:Y:S02]  /*6c40*/  IMAD R5, R26, R8, R5 ;  /* 0x000000081a057224 */ /* 0x000fe400078e0205 */
[----:B------:R-:W-:Y:S02]  /*6c50*/  @P0 IMAD R6, R7, R21, R4 ;  /* 0x0000001507060224 */ /* 0x000fe400078e0204 */
[----:B--2---:R-:W-:Y:S02]  /*6c60*/  IMAD R4, R9, R25, R20 ;  /* 0x0000001909047224 */ /* 0x004fe400078e0214 */
[----:B---3--:R-:W-:Y:S02]  /*6c70*/  IMAD R6, R5, R31, R6 ;  /* 0x0000001f05067224 */ /* 0x008fe400078e0206 */
[----:B------:R-:W-:Y:S02]  /*6c80*/  IMAD R19, R4, R23, R19 ;  /* 0x0000001704137224 */ /* 0x000fe400078e0213 */
[----:B------:R-:W-:-:S03]  /*6c90*/  IMAD.MOV.U32 R8, RZ, RZ, 0x1 ;  /* 0x00000001ff087424 */ /* 0x000fc600078e00ff */
[----:B------:R-:W-:Y:S02]  /*6ca0*/  SEL R20, R19, R6, !P0 ;  /* 0x0000000613147207 */ /* 0x000fe40004000000 */
[----:B------:R-:W-:-:S07]  /*6cb0*/  SEL R19, R6, R19, !P0 ;  /* 0x0000001306137207 */ /* 0x000fce0004000000 */
.L_x_163:
[----:B------:R-:W-:-:S08]  /*6cc0*/  NOP ;  /* 0x0000000000007918 */ /* 0x000fd00000000000 */
[----:B------:R-:W0:-:S00]  /*6cd0*/  USETMAXREG.DEALLOC.CTAPOOL 0x28 ;  /* 0x00000028000079c8 */ /* 0x000e0000080e0500 */
[----:B0-----:R-:W-:-:S13]  /*6ce0*/  ISETP.NE.AND P0, PT, R3, RZ, PT ;  /* 0x000000ff0300720c */ /* 0x001fda0003f05270 */
[----:B------:R-:W-:Y:S05]  /*6cf0*/  @P0 EXIT ;  /* 0x000000000000094d */ /* 0x000fea0003800000 */
[----:B------:R-:W-:Y:S01]  /*6d00*/  LOP3.LUT P0, RZ, R8, 0xff, RZ, 0xc0, !PT ;  /* 0x000000ff08ff7812 */ /* 0x000fe2000780c0ff */
[----:B------:R-:W-:Y:S02]  /*6d10*/  IMAD.MOV.U32 R3, RZ, RZ, 0x1 ;  /* 0x00000001ff037424 */ /* 0x000fe400078e00ff */
[----:B------:R-:W-:-:S10]  /*6d20*/  IMAD.MOV.U32 R13, RZ, RZ, RZ ;  /* 0x000000ffff0d7224 */ /* 0x000fd400078e00ff */
[----:B------:R-:W-:Y:S05]  /*6d30*/  @!P0 BRA `(.L_x_166) ;  /* 0x0000000c00608947 */ /* 0x000fea0003800000 */
[----:B------:R-:W0:Y:S01]  /*6d40*/  LDC R3, c[0x0][0x28c] ;  /* 0x0000a300ff037b82 */ /* 0x000e220000000800 */
[----:B------:R-:W-:Y:S01]  /*6d50*/  ULDC UR6, c[0x0][0x658] ;  /* 0x0001960000067ab9 */ /* 0x000fe20000000800 */
[----:B------:R-:W-:Y:S01]  /*6d60*/  UMOV UR7, 0xffffffff ;  /* 0xffffffff00077882 */ /* 0x000fe20000000000 */
[----:B------:R-:W-:Y:S01]  /*6d70*/  BSSY B0, `(.L_x_166) ;  /* 0x00000d4000007945 */ /* 0x000fe20003800000 */
[----:B------:R-:W-:Y:S01]  /*6d80*/  USHF.L.U32 UR7, UR7, UR6, URZ ;  /* 0x0000000607077299 */ /* 0x000fe2000800063f */
[----:B------:R-:W-:Y:S01]  /*6d90*/  IMAD.MOV.U32 R11, RZ, RZ, 0x1 ;  /* 0x00000001ff0b7424 */ /* 0x000fe200078e00ff */
[----:B------:R-:W-:Y:S01]  /*6da0*/  LOP3.LUT R10, R18, 0x2, RZ, 0xfc, !PT ;  /* 0x00000002120a7812 */ /* 0x000fe200078efcff */
[----:B------:R-:W-:Y:S01]  /*6db0*/  IMAD.MOV.U32 R13, RZ, RZ, RZ ;  /* 0x000000ffff0d7224 */ /* 0x000fe200078e00ff */
[----:B------:R-:W1:Y:S01]  /*6dc0*/  S2UR UR4, SR_CgaCtaId ;  /* 0x00000000000479c3 */ /* 0x000e620000008800 */
[----:B------:R-:W-:Y:S01]  /*6dd0*/  ULDC UR5, c[0x0][0x600] ;  /* 0x0001800000057ab9 */ /* 0x000fe20000000800 */
[----:B------:R-:W-:Y:S01]  /*6de0*/  UMOV UR8, 0x1 ;  /* 0x0000000100087882 */ /* 0x000fe20000000000 */
[----:B------:R-:W-:-:S02]  /*6df0*/  UIADD3 UR5, UR5, -0x1, URZ ;  /* 0xffffffff05057890 */ /* 0x000fc4000fffe03f */
[----:B------:R-:W-:Y:S02]  /*6e00*/  USHF.L.U32 UR6, UR8, UR6, URZ ;  /* 0x0000000608067299 */ /* 0x000fe4000800063f */
[----:B------:R-:W-:Y:S01]  /*6e10*/  ULOP3.LUT UR7, URZ, UR7, URZ, 0x33, !UPT ;  /* 0x000000073f077292 */ /* 0x000fe2000f8e333f */
[----:B------:R-:W-:Y:S01]  /*6e20*/  ULDC.64 UR42, c[0x0][0x198] ;  /* 0x00006600002a7ab9 */ /* 0x000fe20000000a00 */
[----:B0-----:R-:W-:-:S05]  /*6e30*/  VIADD R3, R3, 0x3f ;  /* 0x0000003f03037836 */ /* 0x001fca0000000000 */
[----:B------:R-:W-:Y:S01]  /*6e40*/  SHF.R.S32.HI R4, RZ, 0x1f, R3 ;  /* 0x0000001fff047819 */ /* 0x000fe20000011403 */
[----:B-1----:R-:W-:-:S03]  /*6e50*/  USHF.L.U32 UR4, UR4, 0x4, URZ ;  /* 0x0000000404047899 */ /* 0x002fc6000800063f */
[----:B------:R-:W-:Y:S01]  /*6e60*/  LEA.HI R4, R4, R3, RZ, 0x6 ;  /* 0x0000000304047211 */ /* 0x000fe200078f30ff */
[----:B------:R-:W-:-:S03]  /*6e70*/  IMAD.MOV.U32 R3, RZ, RZ, 0x1 ;  /* 0x00000001ff037424 */ /* 0x000fc600078e00ff */
[----:B------:R-:W-:-:S05]  /*6e80*/  SHF.R.S32.HI R8, RZ, 0x6, R4 ;  /* 0x00000006ff087819 */ /* 0x000fca0000011404 */
[----:B------:R-:W-:-:S07]  /*6e90*/  VIADD R9, R8, 0x1 ;  /* 0x0000000108097836 */ /* 0x000fce0000000000 */
.L_x_177:
[----:B------:R-:W-:-:S03]  /*6ea0*/  UMOV UR8, 0xffffffff ;  /* 0xffffffff00087882 */ /* 0x000fc60000000000 */
[----:B------:R-:W-:Y:S05]  /*6eb0*/  BRA.DIV UR8, `(.L_x_167) ;  /* 0x00000012080c7947 */ /* 0x000fea000b800000 */
[----:B------:R-:W-:-:S13]  /*6ec0*/  ELECT P6, URZ, PT ;  /* 0x00000000003f782f */ /* 0x000fda00038c0000 */
.L_x_189:
[----:B------:R-:W-:Y:S04]  /*6ed0*/  BSSY B1, `(.L_x_168) ;  /* 0x000004b000017945 */ /* 0x000fe80003800000 */
[----:B------:R-:W-:Y:S05]  /*6ee0*/  @!P6 BRA `(.L_x_169) ;  /* 0x000000040024e947 */ /* 0x000fea0003800000 */
[----:B------:R-:W0:Y:S02]  /*6ef0*/  LDC R4, c[0x0][0x28c] ;  /* 0x0000a300ff047b82 */ /* 0x000e240000000800 */
[----:B0-----:R-:W-:-:S13]  /*6f00*/  ISETP.GE.AND P0, PT, R4, 0x1, PT ;  /* 0x000000010400780c */ /* 0x001fda0003f06270 */
[----:B------:R-:W-:Y:S05]  /*6f10*/  @!P0 BRA `(.L_x_169) ;  /* 0x0000000400188947 */ /* 0x000fea0003800000 */
[----:B------:R-:W-:Y:S02]  /*6f20*/  IMAD.SHL.U32 R19, R19, 0x80, RZ ;  /* 0x0000008013137824 */ /* 0x000fe400078e00ff */
[----:B------:R-:W-:Y:S02]  /*6f30*/  IMAD.SHL.U32 R20, R20, 0x80, RZ ;  /* 0x0000008014147824 */ /* 0x000fe400078e00ff */
[----:B------:R-:W-:Y:S02]  /*6f40*/  IMAD.MOV.U32 R23, RZ, RZ, RZ ;  /* 0x000000ffff177224 */ /* 0x000fe400078e00ff */
[----:B------:R-:W-:Y:S02]  /*6f50*/  IMAD.U32 R24, RZ, RZ, UR4 ;  /* 0x00000004ff187e24 */ /* 0x000fe4000f8e00ff */
[----:B------:R-:W-:Y:S02]  /*6f60*/  IMAD.MOV.U32 R4, RZ, RZ, R9 ;  /* 0x000000ffff047224 */ /* 0x000fe400078e0009 */
[----:B------:R-:W-:-:S02]  /*6f70*/  IMAD.MOV.U32 R5, RZ, RZ, R3 ;  /* 0x000000ffff057224 */ /* 0x000fc400078e0003 */
[----:B------:R-:W-:Y:S02]  /*6f80*/  IMAD.MOV.U32 R6, RZ, RZ, R13 ;  /* 0x000000ffff067224 */ /* 0x000fe400078e000d */
[----:B------:R-:W-:Y:S02]  /*6f90*/  VIADD R25, R19, 0x40 ;  /* 0x0000004013197836 */ /* 0x000fe40000000000 */
[----:B------:R-:W-:-:S07]  /*6fa0*/  VIADD R26, R20, 0x40 ;  /* 0x00000040141a7836 */ /* 0x000fce0000000000 */
.L_x_172:
[----:B------:R-:W0:Y:S01]  /*6fb0*/  S2R R15, SR_CgaCtaId ;  /* 0x00000000000f7919 */ /* 0x000e220000008800 */
[----:B------:R-:W-:Y:S02]  /*6fc0*/  MOV R7, 0x400 ;  /* 0x0000040000077802 */ /* 0x000fe40000000f00 */
[----:B------:R-:W-:-:S13]  /*6fd0*/  ISETP.NE.AND P1, PT, R0, RZ, PT ;  /* 0x000000ff0000720c */ /* 0x000fda0003f25270 */
[----:B------:R-:W1:Y:S01]  /*6fe0*/  @!P1 LDC R14, c[0x0][0x500] ;  /* 0x00014000ff0e9b82 */ /* 0x000e620000000800 */
[----:B0-----:R-:W-:Y:S02]  /*6ff0*/  LEA R21, R15, R7, 0x18 ;  /* 0x000000070f157211 */ /* 0x001fe400078ec0ff */
[----:B------:R-:W-:-:S03]  /*7000*/  SHF.L.U32 R7, R5, 0x1f, RZ ;  /* 0x0000001f05077819 */ /* 0x000fc600000006ff */
[----:B------:R-:W-:-:S04]  /*7010*/  IMAD R22, R6, 0x8, R21 ;  /* 0x0000000806167824 */ /* 0x000fc800078e0215 */
[----:B------:R-:W0:Y:S02]  /*7020*/  SYNCS.PHASECHK.TRANS64.TRYWAIT P0, [R22+URZ+0x28], R7 ;  /* 0x00002807160075a7 */ /* 0x000e24000800017f */
[----:B01----:R-:W-:Y:S05]  /*7030*/  @!P0 BRA `(.L_x_170) ;  /* 0x0000000c00cc8947 */ /* 0x003fea0003800000 */
.L_x_190:
[----:B0-----:R-:W-:Y:S01]  /*7040*/  PRMT R7, R10, 0x9910, RZ ;  /* 0x000099100a077816 */ /* 0x001fe200000000ff */
[----:B------:R0:W-:Y:S03]  /*7050*/  @!P1 SYNCS.ARRIVE.TRANS64 RZ, [R22+URZ], R14 ;  /* 0x0000000e16ff99a7 */ /* 0x0001e6000800003f */
[----:B------:R-:W-:-:S13]  /*7060*/  ISETP.NE.AND P0, PT, R7, 0x2, PT ;  /* 0x000000020700780c */ /* 0x000fda0003f05270 */
[----:B0-----:R-:W-:Y:S05]  /*7070*/  @P0 BRA `(.L_x_171) ;  /* 0x0000000000040947 */ /* 0x001fea0003800000 */
[----:B------:R-:W-:Y:S01]  /*7080*/  BPT.TRAP 0x1 ;  /* 0x000000040000795c */ /* 0x000fe20000300000 */
.L_x_171:
[----:B------:R-:W-:Y:S01]  /*7090*/  IMAD R7, R6, 0x8, R15 ;  /* 0x0000000806077824 */ /* 0x000fe200078e020f */
[----:B------:R-:W-:Y:S01]  /*70a0*/  R2UR UR33, R22 ;  /* 0x00000000162172ca */ /* 0x000fe200000e0000 */
[----:B------:R-:W-:Y:S01]  /*70b0*/  VIADD R4, R4, 0xffffffff ;  /* 0xffffffff04047836 */ /* 0x000fe20000000000 */
[----:B------:R-:W-:Y:S01]  /*70c0*/  R2UR UR35, R24 ;  /* 0x00000000182372ca */ /* 0x000fe200000e0000 */
[----:B------:R-:W-:Y:S01]  /*70d0*/  IMAD.SHL.U32 R7, R7, 0x400, RZ ;  /* 0x0000040007077824 */ /* 0x000fe200078e00ff */
[----:B------:R-:W-:Y:S01]  /*70e0*/  R2UR UR36, R12 ;  /* 0x000000000c2472ca */ /* 0x000fe200000e0000 */
[----:B------:R-:W-:Y:S01]  /*70f0*/  UIADD3 UR14, UP0, UR42, 0xf0, URZ ;  /* 0x000000f02a0e7890 */ /* 0x000fe2000ff1e03f */
[----:B------:R-:W-:Y:S01]  /*7100*/  R2UR UR34, R19 ;  /* 0x00000000132272ca */ /* 0x000fe200000e0000 */
[--C-:B------:R-:W-:Y:S01]  /*7110*/  IMAD R7, R7, 0x2, R21.reuse ;  /* 0x0000000207077824 */ /* 0x100fe200078e0215 */
[----:B------:R-:W-:Y:S01]  /*7120*/  R2UR UR26, R25 ;  /* 0x00000000191a72ca */ /* 0x000fe200000e0000 */
[----:B------:R-:W-:Y:S01]  /*7130*/  IMAD R21, R6, 0x4000, R21 ;  /* 0x0000400006157824 */ /* 0x000fe200078e0215 */
[----:B------:R-:W-:Y:S01]  /*7140*/  R2UR UR19, R23 ;  /* 0x00000000171372ca */ /* 0x000fe200000e0000 */
[----:B------:R-:W-:Y:S01]  /*7150*/  UIADD3 UR22, UP1, UR42, 0x1f0, URZ ;  /* 0x000001f02a167890 */ /* 0x000fe2000ff3e03f */
[----:B------:R-:W-:Y:S01]  /*7160*/  R2UR UR24, R7 ;  /* 0x00000000071872ca */ /* 0x000fe200000e0000 */
[----:B------:R-:W-:Y:S01]  /*7170*/  UIADD3.X UR15, URZ, UR43, URZ, UP0, !UPT ;  /* 0x0000002b3f0f7290 */ /* 0x000fe200087fe43f */
[----:B------:R-:W-:Y:S01]  /*7180*/  R2UR UR8, R21 ;  /* 0x00000000150872ca */ /* 0x000fe200000e0000 */
[----:B------:R-:W-:Y:S01]  /*7190*/  UIADD3.X UR23, URZ, UR43, URZ, UP1, !UPT ;  /* 0x0000002b3f177290 */ /* 0x000fe20008ffe43f */
[----:B------:R-:W-:Y:S01]  /*71a0*/  R2UR UR18, R20 ;  /* 0x00000000141272ca */ /* 0x000fe200000e0000 */
[----:B------:R-:W-:Y:S01]  /*71b0*/  VIADD R6, R6, 0x1 ;  /* 0x0000000106067836 */ /* 0x000fe20000000000 */
[----:B------:R-:W-:Y:S01]  /*71c0*/  R2UR UR10, R26 ;  /* 0x000000001a0a72ca */ /* 0x000fe200000e0000 */
[----:B------:R-:W-:Y:S01]  /*71d0*/  UMOV UR13, 0xf0000 ;  /* 0x000f0000000d7882 */ /* 0x000fe20000000000 */
[----:B------:R-:W-:Y:S01]  /*71e0*/  ISETP.GT.AND P1, PT, R4, 0x1, PT ;  /* 0x000000010400780c */ /* 0x000fe20003f24270 */
[----:B------:R-:W-:Y:S01]  /*71f0*/  UMOV UR30, 0x0 ;  /* 0x00000000001e7882 */ /* 0x000fe20000000000 */
[----:B------:R-:W-:Y:S01]  /*7200*/  UMOV UR31, 0x10000000 ;  /* 0x10000000001f7882 */ /* 0x000fe20000000000 */
[----:B------:R-:W-:Y:S01]  /*7210*/  ISETP.NE.AND P0, PT, R6, 0x5, PT ;  /* 0x000000050600780c */ /* 0x000fe20003f05270 */
[----:B------:R-:W-:Y:S01]  /*7220*/  UMOV UR25, UR33 ;  /* 0x0000002100197c82 */ /* 0x000fe20008000000 */
[----:B------:R-:W-:Y:S01]  /*7230*/  UIADD3 UR32, UR24, 0x100, URZ ;  /* 0x0000010018207890 */ /* 0x000fe2000fffe03f */
[----:B------:R-:W-:Y:S01]  /*7240*/  VIADD R23, R23, 0x40 ;  /* 0x0000004017177836 */ /* 0x000fe20000000000 */
[----:B------:R-:W-:Y:S01]  /*7250*/  UIADD3 UR24, UR24, 0x2100, URZ ;  /* 0x0000210018187890 */ /* 0x000fe2000fffe03f */
[----:B------:R-:W-:Y:S01]  /*7260*/  SEL R14, RZ, 0x1, P0 ;  /* 0x00000001ff0e7807 */ /* 0x000fe20000000000 */
[----:B------:R-:W-:Y:S01]  /*7270*/  UIADD3 UR16, UR8, 0x14100, URZ ;  /* 0x0001410008107890 */ /* 0x000fe2000fffe03f */
[----:B------:R-:W-:Y:S01]  /*7280*/  VIADD R24, R24, 0x40 ;  /* 0x0000004018187836 */ /* 0x000fe20000000000 */
[----:B------:R-:W-:Y:S01]  /*7290*/  UIADD3 UR8, UR8, 0x16100, URZ ;  /* 0x0001610008087890 */ /* 0x000fe2000fffe03f */
[----:B------:R-:W-:Y:S01]  /*72a0*/  LOP3.LUT R5, R5, R14, RZ, 0x3c, !PT ;  /* 0x0000000e05057212 */ /* 0x000fe200078e3cff */
[----:B------:R-:W-:Y:S01]  /*72b0*/  UMOV UR27, UR35 ;  /* 0x00000023001b7c82 */ /* 0x000fe20008000000 */
[----:B------:R-:W-:Y:S01]  /*72c0*/  UMOV UR28, UR36 ;  /* 0x00000024001c7c82 */ /* 0x000fe20008000000 */
[----:B------:R0:W-:Y:S01]  /*72d0*/  UTMALDG.3D.MULTICAST [UR32], [UR14], UR13, desc[UR30] ;  /* 0x00001e200e0073b4 */ /* 0x0001e2000801180d */
[----:B------:R-:W-:Y:S01]  /*72e0*/  UMOV UR17, UR33 ;  /* 0x0000002100117c82 */ /* 0x000fe20008000000 */
[----:B------:R-:W-:Y:S01]  /*72f0*/  UMOV UR20, UR36 ;  /* 0x0000002400147c82 */ /* 0x000fe20008000000 */
[----:B------:R-:W-:Y:S01]  /*7300*/  UMOV UR9, UR33 ;  /* 0x0000002100097c82 */ /* 0x000fe20008000000 */
[----:B------:R-:W-:Y:S01]  /*7310*/  UMOV UR11, UR19 ;  /* 0x00000013000b7c82 */ /* 0x000fe20008000000 */
[----:B------:R-:W-:Y:S01]  /*7320*/  UMOV UR12, UR36 ;  /* 0x00000024000c7c82 */ /* 0x000fe20008000000 */
[----:B------:R-:W-:Y:S01]  /*7330*/  SEL R6, R6, RZ, P0 ;  /* 0x000000ff06067207 */ /* 0x000fe20000000000 */
[----:B------:R0:W-:Y:S01]  /*7340*/  UTMALDG.3D.MULTICAST [UR24], [UR14], UR13, desc[UR30] ;  /* 0x00001e180e0073b4 */ /* 0x0001e2000801180d */
[----:B------:R0:W-:Y:S01]  /*7350*/  UTMALDG.3D [UR16], [UR22], desc[UR30] ;  /* 0x00001e10160075b4 */ /* 0x0001e20008011000 */
[----:B------:R0:W-:Y:S02]  /*7360*/  UTMALDG.3D [UR8], [UR22], desc[UR30] ;  /* 0x00001e08160075b4 */ /* 0x0001e40008011000 */
[----:B0-----:R-:W-:Y:S05]  /*7370*/  @P1 BRA `(.L_x_172) ;  /* 0xfffffffc000c1947 */ /* 0x001fea000383ffff */
.L_x_169:
[----:B------:R-:W-:Y:S05]  /*7380*/  BSYNC B1 ;  /* 0x0000000000017941 */ /* 0x000fea0003800000 */
.L_x_168:
[----:B------:R-:W-:Y:S01]  /*7390*/  LOP3.LUT P1, RZ, R11, 0xff, RZ, 0xc0, !PT ;  /* 0x000000ff0bff7812 */ /* 0x000fe2000782c0ff */
[C---:B------:R-:W-:Y:S01]  /*73a0*/  IMAD.IADD R13, R8.reuse, 0x1, R13 ;  /* 0x00000001080d7824 */ /* 0x040fe200078e020d */
[----:B------:R-:W-:Y:S01]  /*73b0*/  ULDC.64 UR8, c[0x0][0x650] ;  /* 0x0001940000087ab9 */ /* 0x000fe20000000a00 */
[C---:B------:R-:W-:Y:S01]  /*73c0*/  ISETP.GE.U32.AND P2, PT, R8.reuse, 0x5, PT ;  /* 0x000000050800780c */ /* 0x040fe20003f46070 */
[----:B------:R-:W-:Y:S01]  /*73d0*/  BSSY B1, `(.L_x_173) ;  /* 0x000006b000017945 */ /* 0x000fe20003800000 */
[----:B------:R-:W-:Y:S01]  /*73e0*/  IMAD.MOV.U32 R19, RZ, RZ, -0x1 ;  /* 0xffffffffff137424 */ /* 0x000fe200078e00ff */
[----:B------:R-:W-:Y:S01]  /*73f0*/  ISETP.GT.U32.AND P0, PT, R13, 0x4, PT ;  /* 0x000000040d00780c */ /* 0x000fe20003f04070 */
[----:B------:R-:W-:Y:S01]  /*7400*/  IMAD.MOV.U32 R20, RZ, RZ, -0x1 ;  /* 0xffffffffff147424 */ /* 0x000fe200078e00ff */
[----:B------:R-:W-:Y:S01]  /*7410*/  PRMT R11, RZ, 0x7610, R11 ;  /* 0x00007610ff0b7816 */ /* 0x000fe2000000000b */
[----:B------:R-:W-:Y:S01]  /*7420*/  IMAD.MOV.U32 R12, RZ, RZ, -0x1 ;  /* 0xffffffffff0c7424 */ /* 0x000fe200078e00ff */
[----:B------:R-:W-:-:S03]  /*7430*/  ISETP.LT.U32.AND P0, PT, R8, 0x5, P0 ;  /* 0x000000050800780c */ /* 0x000fc60000701070 */
[----:B------:R-:W0:Y:S01]  /*7440*/  @P1 S2R R5, SR_CgaCtaId ;  /* 0x0000000000051919 */ /* 0x000e220000008800 */
[----:B------:R-:W-:-:S04]  /*7450*/  @P1 MOV R4, 0x400 ;  /* 0x0000040000041802 */ /* 0x000fc80000000f00 */
[----:B0-----:R-:W-:Y:S01]  /*7460*/  @P1 LEA R6, R5, R4, 0x18 ;  /* 0x0000000405061211 */ /* 0x001fe200078ec0ff */
[----:B------:R-:W-:Y:S01]  /*7470*/  IMAD.WIDE.U32 R4, R13, -0x33333333, RZ ;  /* 0xcccccccd0d047825 */ /* 0x000fe200078e00ff */
[----:B------:R-:W-:Y:S02]  /*7480*/  SEL R4, RZ, 0x1, !P0 ;  /* 0x00000001ff047807 */ /* 0x000fe40004000000 */
[----:B------:R0:W-:Y:S01]  /*7490*/  @P1 SYNCS.ARRIVE.TRANS64.A1T0 RZ, [R6+URZ+0x68], RZ ;  /* 0x000068ff06ff19a7 */ /* 0x0001e2000810003f */
[----:B------:R-:W-:Y:S02]  /*74a0*/  IADD3 R16, P1, R16, UR38, RZ ;  /* 0x0000002610107c10 */ /* 0x000fe4000ff3e0ff */
[----:B------:R-:W-:Y:S02]  /*74b0*/  LOP3.LUT R3, R3, R4, RZ, 0x3c, !PT ;  /* 0x0000000403037212 */ /* 0x000fe400078e3cff */
[----:B------:R-:W-:Y:S02]  /*74c0*/  IADD3.X R17, R17, UR41, RZ, P1, !PT ;  /* 0x0000002911117c10 */ /* 0x000fe40008ffe4ff */
[----:B------:R-:W-:-:S02]  /*74d0*/  ISETP.GE.U32.AND P0, PT, R16, UR8, PT ;  /* 0x0000000810007c0c */ /* 0x000fc4000bf06070 */
[----:B0-----:R-:W-:Y:S02]  /*74e0*/  SHF.R.U32.HI R6, RZ, 0x2, R5 ;  /* 0x00000002ff067819 */ /* 0x001fe40000011605 */
[----:B------:R-:W-:Y:S02]  /*74f0*/  ISETP.GE.U32.AND.EX P0, PT, R17, UR9, PT, P0 ;  /* 0x0000000911007c0c */ /* 0x000fe4000bf06100 */
[----:B------:R-:W-:Y:S01]  /*7500*/  @P2 LOP3.LUT R3, R3, 0x1, R6, 0x78, !PT ;  /* 0x0000000103032812 */ /* 0x000fe200078e7806 */
[----:B------:R-:W-:Y:S01]  /*7510*/  IMAD R13, R6, -0x5, R13 ;  /* 0xfffffffb060d7824 */ /* 0x000fe200078e020d */
[----:B------:R-:W-:-:S09]  /*7520*/  PRMT R4, RZ, 0x7610, R4 ;  /* 0x00007610ff047816 */ /* 0x000fd20000000004 */
[----:B------:R-:W-:Y:S05]  /*7530*/  @P0 BRA `(.L_x_174) ;  /* 0x0000000400500947 */ /* 0x000fea0003800000 */
[----:B------:R-:W0:Y:S01]  /*7540*/  S2R R15, SR_CTAID.X ;  /* 0x00000000000f7919 */ /* 0x000e220000002500 */
[----:B------:R-:W-:Y:S01]  /*7550*/  ULDC.64 UR8, c[0x0][0x628] ;  /* 0x00018a0000087ab9 */ /* 0x000fe20000000a00 */
[----:B------:R-:W1:Y:S01]  /*7560*/  LDC R20, c[0x0][0x144] ;  /* 0x00005100ff147b82 */ /* 0x000e620000000800 */
[----:B------:R-:W-:Y:S01]  /*7570*/  ISETP.NE.U32.AND P0, PT, RZ, UR8, PT ;  /* 0x00000008ff007c0c */ /* 0x000fe2000bf05070 */
[----:B------:R-:W2:Y:S01]  /*7580*/  S2R R12, SR_CTAID.Y ;  /* 0x00000000000c7919 */ /* 0x000ea20000002600 */
[----:B------:R-:W-:Y:S01]  /*7590*/  ULDC UR10, c[0x0][0x150] ;  /* 0x00005400000a7ab9 */ /* 0x000fe20000000800 */
[----:B------:R-:W-:Y:S01]  /*75a0*/  ULDC UR11, c[0x0][0x630] ;  /* 0x00018c00000b7ab9 */ /* 0x000fe20000000800 */
[----:B------:R-:W-:Y:S01]  /*75b0*/  ISETP.NE.AND.EX P0, PT, RZ, UR9, PT, P0 ;  /* 0x00000009ff007c0c */ /* 0x000fe2000bf05300 */
[----:B------:R-:W-:Y:S01]  /*75c0*/  IMAD.MOV.U32 R4, RZ, RZ, R16 ;  /* 0x000000ffff047224 */ /* 0x000fe200078e0010 */
[----:B0-----:R-:W-:-:S05]  /*75d0*/  I2FP.F32.U32 R5, R15 ;  /* 0x0000000f00057245 */ /* 0x001fca0000201000 */
[----:B------:R-:W-:Y:S01]  /*75e0*/  FMUL R21, R5, UR10 ;  /* 0x0000000a05157c20 */ /* 0x000fe20008400000 */
[----:B------:R-:W-:-:S05]  /*75f0*/  IMAD.MOV.U32 R5, RZ, RZ, R17 ;  /* 0x000000ffff057224 */ /* 0x000fca00078e0011 */
[----:B--2---:R-:W-:Y:S05]  /*7600*/  @!P0 BRA `(.L_x_175) ;  /* 0x0000000000288947 */ /* 0x004fea0003800000 */
[----:B------:R-:W-:Y:S02]  /*7610*/  ULDC UR10, c[0x0][0x634] ;  /* 0x00018d00000a7ab9 */ /* 0x000fe40000000800 */
[----:B------:R-:W-:-:S05]  /*7620*/  IADD3 R5, P0, R16, UR10, RZ ;  /* 0x0000000a10057c10 */ /* 0x000fca000ff1e0ff */
[----:B------:R-:W-:-:S04]  /*7630*/  IMAD.X R19, RZ, RZ, R17, P0 ;  /* 0x000000ffff137224 */ /* 0x000fc800000e0611 */
[----:B------:R-:W-:-:S04]  /*7640*/  IMAD.WIDE.U32 R6, R19, UR8, RZ ;  /* 0x0000000813067c25 */ /* 0x000fc8000f8e00ff */
[----:B------:R-:W-:-:S04]  /*7650*/  IMAD.WIDE.U32 R6, P0, R5, UR9, R6 ;  /* 0x0000000905067c25 */ /* 0x000fc8000f800006 */
[----:B------:R-:W-:-:S04]  /*7660*/  IMAD.WIDE.U32 R4, R5, UR8, RZ ;  /* 0x0000000805047c25 */ /* 0x000fc8000f8e00ff */
[----:B------:R-:W-:Y:S01]  /*7670*/  IMAD.MOV.U32 R4, RZ, RZ, R7 ;  /* 0x000000ffff047224 */ /* 0x000fe200078e0007 */
[----:B------:R-:W-:Y:S01]  /*7680*/  IADD3 RZ, P1, R5, R6, RZ ;  /* 0x0000000605ff7210 */ /* 0x000fe20007f3e0ff */
[----:B------:R-:W-:-:S04]  /*7690*/  IMAD.X R5, RZ, RZ, RZ, P0 ;  /* 0x000000ffff057224 */ /* 0x000fc800000e06ff */
[----:B------:R-:W-:-:S08]  /*76a0*/  IMAD.WIDE.U32.X R4, R19, UR9, R4, P1 ;  /* 0x0000000913047c25 */ /* 0x000fd000088e0404 */
.L_x_175:
[--C-:B------:R-:W-:Y:S01]  /*76b0*/  SHF.R.U64 R14, R4, UR11, R5.reuse ;  /* 0x0000000b040e7c19 */ /* 0x100fe20008001205 */
[----:B------:R-:W0:Y:S01]  /*76c0*/  F2I.U32.TRUNC.NTZ R21, R21 ;  /* 0x0000001500157305 */ /* 0x000e22000020f000 */
[----:B------:R-:W-:Y:S01]  /*76d0*/  SHF.R.U32.HI R4, RZ, UR11, R5 ;  /* 0x0000000bff047c19 */ /* 0x000fe20008011605 */
[----:B------:R-:W-:Y:S01]  /*76e0*/  ULDC.64 UR8, c[0x0][0x620] ;  /* 0x0001880000087ab9 */ /* 0x000fe20000000a00 */
[----:B------:R-:W-:Y:S01]  /*76f0*/  IADD3 R7, P0, RZ, -R14, RZ ;  /* 0x8000000eff077210 */ /* 0x000fe20007f1e0ff */
[----:B------:R-:W-:-:S04]  /*7700*/  ULDC.64 UR10, c[0x0][0x640] ;  /* 0x00019000000a7ab9 */ /* 0x000fc80000000a00 */
[----:B------:R-:W-:Y:S01]  /*7710*/  IMAD.X R4, RZ, RZ, ~R4, P0 ;  /* 0x000000ffff047224 */ /* 0x000fe200000e0e04 */
[----:B------:R-:W-:-:S03]  /*7720*/  ISETP.NE.U32.AND P0, PT, RZ, UR10, PT ;  /* 0x0000000aff007c0c */ /* 0x000fc6000bf05070 */
[----:B------:R-:W-:Y:S01]  /*7730*/  IMAD R6, R4, UR8, RZ ;  /* 0x0000000804067c24 */ /* 0x000fe2000f8e02ff */
[----:B------:R-:W-:Y:S01]  /*7740*/  ISETP.NE.AND.EX P0, PT, RZ, UR11, PT, P0 ;  /* 0x0000000bff007c0c */ /* 0x000fe2000bf05300 */
[----:B------:R-:W-:Y:S01]  /*7750*/  IMAD.WIDE.U32 R4, R7, UR8, R16 ;  /* 0x0000000807047c25 */ /* 0x000fe2000f8e0010 */
[----:B------:R-:W-:-:S03]  /*7760*/  ULDC UR8, c[0x0][0x618] ;  /* 0x0001860000087ab9 */ /* 0x000fc60000000800 */
[----:B------:R-:W-:Y:S01]  /*7770*/  IMAD R7, R7, UR9, R6 ;  /* 0x0000000907077c24 */ /* 0x000fe2000f8e0206 */
[----:B------:R-:W-:Y:S01]  /*7780*/  ULDC UR9, c[0x0][0x154] ;  /* 0x0000550000097ab9 */ /* 0x000fe20000000800 */
[----:B0-----:R-:W-:Y:S02]  /*7790*/  IMAD.MOV R6, RZ, RZ, -R21 ;  /* 0x000000ffff067224 */ /* 0x001fe400078e0a15 */
[----:B------:R-:W0:Y:S01]  /*77a0*/  LDC R21, c[0x0][0x148] ;  /* 0x00005200ff157b82 */ /* 0x000e220000000800 */
[----:B------:R-:W-:Y:S02]  /*77b0*/  IMAD.IADD R5, R5, 0x1, R7 ;  /* 0x0000000105057824 */ /* 0x000fe400078e0207 */
[----:B-1----:R-:W-:Y:S01]  /*77c0*/  IMAD R15, R20, R6, R15 ;  /* 0x00000006140f7224 */ /* 0x002fe200078e020f */
[----:B------:R-:W-:Y:S02]  /*77d0*/  I2FP.F32.U32 R6, R12 ;  /* 0x0000000c00067245 */ /* 0x000fe40000201000 */
[----:B------:R-:W-:-:S02]  /*77e0*/  SHF.R.U64 R19, R4, UR8, R5 ;  /* 0x0000000804137c19 */ /* 0x000fc40008001205 */
[----:B------:R-:W-:Y:S01]  /*77f0*/  SHF.R.U32.HI R4, RZ, UR8, R5 ;  /* 0x00000008ff047c19 */ /* 0x000fe20008011605 */
[----:B------:R-:W-:Y:S01]  /*7800*/  FMUL R6, R6, UR9 ;  /* 0x0000000906067c20 */ /* 0x000fe20008400000 */
[----:B------:R-:W-:Y:S02]  /*7810*/  ULDC UR8, c[0x0][0x608] ;  /* 0x0001820000087ab9 */ /* 0x000fe40000000800 */
[--C-:B------:R-:W-:Y:S01]  /*7820*/  SHF.R.U64 R22, R19, UR8, R4.reuse ;  /* 0x0000000813167c19 */ /* 0x100fe20008001204 */
[----:B------:R1:W2:Y:S01]  /*7830*/  F2I.U32.TRUNC.NTZ R24, R6 ;  /* 0x0000000600187305 */ /* 0x0002a2000020f000 */
[----:B------:R-:W-:Y:S01]  /*7840*/  SHF.R.U32.HI R5, RZ, UR8, R4 ;  /* 0x00000008ff057c19 */ /* 0x000fe20008011604 */
[----:B------:R-:W-:-:S03]  /*7850*/  ULDC UR8, c[0x0][0x658] ;  /* 0x0001960000087ab9 */ /* 0x000fc60000000800 */
[--C-:B------:R-:W-:Y:S02]  /*7860*/  SHF.R.U64 R20, R22, UR8, R5.reuse ;  /* 0x0000000816147c19 */ /* 0x100fe40008001205 */
[----:B------:R-:W-:-:S03]  /*7870*/  SHF.R.U32.HI R23, RZ, UR8, R5 ;  /* 0x00000008ff177c19 */ /* 0x000fc60008011605 */
[----:B------:R-:W-:Y:S02]  /*7880*/  IMAD.MOV.U32 R4, RZ, RZ, R20 ;  /* 0x000000ffff047224 */ /* 0x000fe400078e0014 */
[----:B------:R-:W-:Y:S01]  /*7890*/  IMAD.MOV.U32 R5, RZ, RZ, R23 ;  /* 0x000000ffff057224 */ /* 0x000fe200078e0017 */
[----:B-1----:R-:W-:Y:S06]  /*78a0*/  @!P0 BRA `(.L_x_176) ;  /* 0x0000000000288947 */ /* 0x002fec0003800000 */
        /* <DEDUP_REMOVED lines=10> */
.L_x_176:
[----:B------:R-:W-:Y:S01]  /*7950*/  ISETP.NE.AND P0, PT, R2, 0x1, PT ;  /* 0x000000010200780c */ /* 0x000fe20003f05270 */
[----:B------:R-:W-:Y:S01]  /*7960*/  ULDC UR8, c[0x0][0x648] ;  /* 0x0001920000087ab9 */ /* 0x000fe20000000800 */
[----:B------:R-:W-:Y:S01]  /*7970*/  LOP3.LUT R22, R22, UR7, RZ, 0xc0, !PT ;  /* 0x0000000716167c12 */ /* 0x000fe2000f8ec0ff */
[----:B--2---:R-:W-:Y:S01]  /*7980*/  IMAD.MOV R24, RZ, RZ, -R24 ;  /* 0x000000ffff187224 */ /* 0x004fe200078e0a18 */
[----:B------:R-:W-:Y:S01]  /*7990*/  SHF.R.U64 R5, R4, UR8, R5 ;  /* 0x0000000804057c19 */ /* 0x000fe20008001205 */
[----:B------:R-:W-:Y:S01]  /*79a0*/  ULDC UR8, c[0x0][0x638] ;  /* 0x00018e0000087ab9 */ /* 0x000fe20000000800 */
[----:B------:R-:W-:Y:S01]  /*79b0*/  LOP3.LUT R19, R19, UR5, RZ, 0xc0, !PT ;  /* 0x0000000513137c12 */ /* 0x000fe2000f8ec0ff */
[----:B------:R-:W-:Y:S01]  /*79c0*/  ULDC UR9, c[0x0][0x610] ;  /* 0x0001840000097ab9 */ /* 0x000fe20000000800 */
[----:B------:R-:W-:Y:S02]  /*79d0*/  IMAD.MOV.U32 R4, RZ, RZ, 0x1 ;  /* 0x00000001ff047424 */ /* 0x000fe400078e00ff */
[----:B------:R-:W-:-:S02]  /*79e0*/  IMAD.MOV R7, RZ, RZ, -R5 ;  /* 0x000000ffff077224 */ /* 0x000fc400078e0a05 */
[----:B------:R-:W-:Y:S02]  /*79f0*/  IMAD R22, R5, UR6, R22 ;  /* 0x0000000605167c24 */ /* 0x000fe4000f8e0216 */
[----:B0-----:R-:W-:Y:S02]  /*7a00*/  @P0 IMAD R15, R21, R24, R12 ;  /* 0x00000018150f0224 */ /* 0x001fe400078e020c */
[----:B------:R-:W-:Y:S01]  /*7a10*/  IMAD R20, R7, UR8, R20 ;  /* 0x0000000807147c24 */ /* 0x000fe2000f8e0214 */
[----:B------:R-:W-:Y:S01]  /*7a20*/  ULDC UR8, c[0x0][0x600] ;  /* 0x0001800000087ab9 */ /* 0x000fe20000000800 */
[----:B------:R-:W-:Y:S02]  /*7a30*/  IMAD R15, R22, UR9, R15 ;  /* 0x00000009160f7c24 */ /* 0x000fe4000f8e020f */
[----:B------:R-:W-:Y:S02]  /*7a40*/  IMAD R6, R20, UR8, R19 ;  /* 0x0000000814067c24 */ /* 0x000fe4000f8e0213 */
[----:B------:R-:W-:-:S03]  /*7a50*/  IMAD.MOV.U32 R12, RZ, RZ, R14 ;  /* 0x000000ffff0c7224 */ /* 0x000fc600078e000e */
[----:B------:R-:W-:Y:S02]  /*7a60*/  SEL R20, R6, R15, !P0 ;  /* 0x0000000f06147207 */ /* 0x000fe40004000000 */
[----:B------:R-:W-:-:S07]  /*7a70*/  SEL R19, R15, R6, !P0 ;  /* 0x000000060f137207 */ /* 0x000fce0004000000 */
.L_x_174:
[----:B------:R-:W-:Y:S05]  /*7a80*/  BSYNC B1 ;  /* 0x0000000000017941 */ /* 0x000fea0003800000 */
.L_x_173:
[----:B------:R-:W-:-:S13]  /*7a90*/  LOP3.LUT P0, RZ, R4, 0xff, RZ, 0xc0, !PT ;  /* 0x000000ff04ff7812 */ /* 0x000fda000780c0ff */
[----:B------:R-:W-:Y:S05]  /*7aa0*/  @P0 BRA `(.L_x_177) ;  /* 0xfffffff000fc0947 */ /* 0x000fea000383ffff */
[----:B------:R-:W-:Y:S05]  /*7ab0*/  BSYNC B0 ;  /* 0x0000000000007941 */ /* 0x000fea0003800000 */
.L_x_166:
[----:B------:R-:W-:-:S03]  /*7ac0*/  UMOV UR8, 0xffffffff ;  /* 0xffffffff00087882 */ /* 0x000fc60000000000 */
[----:B------:R-:W-:Y:S05]  /*7ad0*/  BRA.DIV UR8, `(.L_x_178) ;  /* 0x0000000608387947 */ /* 0x000fea000b800000 */
[----:B------:R-:W-:-:S13]  /*7ae0*/  ELECT P6, URZ, PT ;  /* 0x00000000003f782f */ /* 0x000fda00038c0000 */
.L_x_193:
[----:B------:R-:W-:Y:S04]  /*7af0*/  BSSY B0, `(.L_x_179) ;  /* 0x0000034000007945 */ /* 0x000fe80003800000 */
[----:B------:R-:W-:Y:S05]  /*7b00*/  @!P6 BRA `(.L_x_180) ;  /* 0x0000000000c8e947 */ /* 0x000fea0003800000 */
[----:B------:R-:W-:-:S04]  /*7b10*/  LOP3.LUT R18, R18, 0x2, RZ, 0xfc, !PT ;  /* 0x0000000212127812 */ /* 0x000fc800078efcff */
[----:B------:R-:W-:-:S13]  /*7b20*/  ISETP.NE.AND P0, PT, R18, 0x3, PT ;  /* 0x000000031200780c */ /* 0x000fda0003f05270 */
[----:B------:R-:W-:Y:S05]  /*7b30*/  @!P0 BRA `(.L_x_181) ;  /* 0x0000000000048947 */ /* 0x000fea0003800000 */
[----:B------:R-:W-:Y:S01]  /*7b40*/  BPT.TRAP 0x1 ;  /* 0x000000040000795c */ /* 0x000fe20000300000 */
.L_x_181:
[----:B------:R-:W0:Y:S01]  /*7b50*/  S2R R5, SR_CgaCtaId ;  /* 0x0000000000057919 */ /* 0x000e220000008800 */
[----:B------:R-:W-:Y:S02]  /*7b60*/  MOV R0, 0x400 ;  /* 0x0000040000007802 */ /* 0x000fe40000000f00 */
[----:B------:R-:W-:Y:S02]  /*7b70*/  SHF.L.U32 R4, R3, 0x1f, RZ ;  /* 0x0000001f03047819 */ /* 0x000fe400000006ff */
[----:B0-----:R-:W-:-:S05]  /*7b80*/  LEA R0, R5, R0, 0x18 ;  /* 0x0000000005007211 */ /* 0x001fca00078ec0ff */
[----:B------:R-:W-:-:S04]  /*7b90*/  VIADD R0, R0, 0x28 ;  /* 0x0000002800007836 */ /* 0x000fc80000000000 */
[C---:B------:R-:W-:Y:S02]  /*7ba0*/  IMAD R7, R13.reuse, 0x8, R0 ;  /* 0x000000080d077824 */ /* 0x040fe400078e0200 */
[----:B------:R-:W-:Y:S02]  /*7bb0*/  VIADD R13, R13, 0x1 ;  /* 0x000000010d0d7836 */ /* 0x000fe40000000000 */
[----:B------:R-:W0:Y:S03]  /*7bc0*/  SYNCS.PHASECHK.TRANS64.TRYWAIT P0, [R7+URZ], R4 ;  /* 0x00000004070075a7 */ /* 0x000e26000800017f */
[----:B------:R-:W-:-:S04]  /*7bd0*/  ISETP.NE.AND P1, PT, R13, 0x5, PT ;  /* 0x000000050d00780c */ /* 0x000fc80003f25270 */
[----:B------:R-:W-:Y:S02]  /*7be0*/  SEL R2, RZ, 0x1, P1 ;  /* 0x00000001ff027807 */ /* 0x000fe40000800000 */
[----:B------:R-:W-:Y:S02]  /*7bf0*/  SEL R13, R13, RZ, P1 ;  /* 0x000000ff0d0d7207 */ /* 0x000fe40000800000 */
[----:B------:R-:W-:-:S03]  /*7c00*/  LOP3.LUT R6, R3, R2, RZ, 0x3c, !PT ;  /* 0x0000000203067212 */ /* 0x000fc600078e3cff */
[----:B------:R-:W-:Y:S01]  /*7c10*/  IMAD R8, R13, 0x8, R0 ;  /* 0x000000080d087824 */ /* 0x000fe200078e0200 */
[----:B------:R-:W-:Y:S01]  /*7c20*/  SHF.L.U32 R5, R6, 0x1f, RZ ;  /* 0x0000001f06057819 */ /* 0x000fe200000006ff */
[----:B0-----:R-:W-:Y:S06]  /*7c30*/  @!P0 BRA `(.L_x_182) ;  /* 0x0000000400008947 */ /* 0x001fec0003800000 */
.L_x_194:
[----:B------:R-:W1:Y:S01]  /*7c40*/  SYNCS.PHASECHK.TRANS64.TRYWAIT P0, [R8+URZ], R5 ;  /* 0x00000005080075a7 */ /* 0x000e62000800017f */
[----:B------:R-:W-:-:S05]  /*7c50*/  VIADD R2, R13, 0x1 ;  /* 0x000000010d027836 */ /* 0x000fca0000000000 */
[----:B------:R-:W-:-:S04]  /*7c60*/  ISETP.NE.AND P1, PT, R2, 0x5, PT ;  /* 0x000000050200780c */ /* 0x000fc80003f25270 */
[----:B------:R-:W-:Y:S02]  /*7c70*/  SEL R3, RZ, 0x1, P1 ;  /* 0x00000001ff037807 */ /* 0x000fe40000800000 */
[----:B0-----:R-:W-:Y:S02]  /*7c80*/  SEL R7, R2, RZ, P1 ;  /* 0x000000ff02077207 */ /* 0x001fe40000800000 */
[----:B------:R-:W-:-:S03]  /*7c90*/  LOP3.LUT R6, R6, R3, RZ, 0x3c, !PT ;  /* 0x0000000306067212 */ /* 0x000fc600078e3cff */
[----:B------:R-:W-:Y:S01]  /*7ca0*/  IMAD R9, R7, 0x8, R0 ;  /* 0x0000000807097824 */ /* 0x000fe200078e0200 */
[----:B------:R-:W-:Y:S01]  /*7cb0*/  SHF.L.U32 R4, R6, 0x1f, RZ ;  /* 0x0000001f06047819 */ /* 0x000fe200000006ff */
[----:B-1----:R-:W-:Y:S06]  /*7cc0*/  @!P0 BRA `(.L_x_183) ;  /* 0x0000000000f08947 */ /* 0x002fec0003800000 */
.L_x_195:
[----:B------:R-:W1:Y:S01]  /*7cd0*/  SYNCS.PHASECHK.TRANS64.TRYWAIT P0, [R9+URZ], R4 ;  /* 0x00000004090075a7 */ /* 0x000e62000800017f */
[----:B------:R-:W-:-:S05]  /*7ce0*/  VIADD R2, R7, 0x1 ;  /* 0x0000000107027836 */ /* 0x000fca0000000000 */
[----:B------:R-:W-:-:S04]  /*7cf0*/  ISETP.NE.AND P1, PT, R2, 0x5, PT ;  /* 0x000000050200780c */ /* 0x000fc80003f25270 */
[----:B------:R-:W-:Y:S02]  /*7d00*/  SEL R3, RZ, 0x1, P1 ;  /* 0x00000001ff037807 */ /* 0x000fe40000800000 */
[----:B------:R-:W-:Y:S02]  /*7d10*/  SEL R7, R2, RZ, P1 ;  /* 0x000000ff02077207 */ /* 0x000fe40000800000 */
[----:B------:R-:W-:-:S03]  /*7d20*/  LOP3.LUT R11, R6, R3, RZ, 0x3c, !PT ;  /* 0x00000003060b7212 */ /* 0x000fc600078e3cff */
[----:B------:R-:W-:Y:S01]  /*7d30*/  IMAD R6, R7, 0x8, R0 ;  /* 0x0000000807067824 */ /* 0x000fe200078e0200 */
[----:B0-----:R-:W-:Y:S01]  /*7d40*/  SHF.L.U32 R5, R11, 0x1f, RZ ;  /* 0x0000001f0b057819 */ /* 0x001fe200000006ff */
[----:B-1----:R-:W-:Y:S06]  /*7d50*/  @!P0 BRA `(.L_x_184) ;  /* 0x0000000000e08947 */ /* 0x002fec0003800000 */
.L_x_196:
[----:B------:R-:W1:Y:S01]  /*7d60*/  SYNCS.PHASECHK.TRANS64.TRYWAIT P0, [R6+URZ], R5 ;  /* 0x00000005060075a7 */ /* 0x000e62000800017f */
[----:B------:R-:W-:-:S05]  /*7d70*/  VIADD R2, R7, 0x1 ;  /* 0x0000000107027836 */ /* 0x000fca0000000000 */
[----:B------:R-:W-:-:S04]  /*7d80*/  ISETP.NE.AND P1, PT, R2, 0x5, PT ;  /* 0x000000050200780c */ /* 0x000fc80003f25270 */
[----:B0-----:R-:W-:Y:S02]  /*7d90*/  SEL R4, RZ, 0x1, P1 ;  /* 0x00000001ff047807 */ /* 0x001fe40000800000 */
[----:B------:R-:W-:Y:S02]  /*7da0*/  SEL R3, R2, RZ, P1 ;  /* 0x000000ff02037207 */ /* 0x000fe40000800000 */
[----:B------:R-:W-:Y:S01]  /*7db0*/  LOP3.LUT R4, R11, R4, RZ, 0x3c, !PT ;  /* 0x000000040b047212 */ /* 0x000fe200078e3cff */
[----:B-1----:R-:W-:Y:S06]  /*7dc0*/  @!P0 BRA `(.L_x_185) ;  /* 0x0000000000d88947 */ /* 0x002fec0003800000 */
.L_x_197:
[----:B------:R-:W-:Y:S01]  /*7dd0*/  IMAD R3, R3, 0x8, R0 ;  /* 0x0000000803037824 */ /* 0x000fe200078e0200 */
[----:B------:R-:W-:-:S07]  /*7de0*/  SHF.L.U32 R0, R4, 0x1f, RZ ;  /* 0x0000001f04007819 */ /* 0x000fce00000006ff */
.L_x_186:
[----:B-1----:R1:W2:Y:S02]  /*7df0*/  SYNCS.PHASECHK.TRANS64.TRYWAIT P0, [R3+URZ], R0 ;  /* 0x00000000030075a7 */ /* 0x0022a4000800017f */
[----:B--2---:R-:W-:Y:S05]  /*7e00*/  @!P0 NANOSLEEP.SYNCS 0x989680 ;  /* 0x009896800000895d */ /* 0x004fea0003900000 */
[----:B------:R-:W2:Y:S02]  /*7e10*/  @!P0 SYNCS.PHASECHK.TRANS64 P0, [R3+URZ], R0 ;  /* 0x00000000030085a7 */ /* 0x000ea4000800007f */
[----:B--2---:R-:W-:Y:S05]  /*7e20*/  @!P0 BRA `(.L_x_186) ;  /* 0xfffffffc00f08947 */ /* 0x004fea000383ffff */
.L_x_180:
[----:B------:R-:W-:Y:S05]  /*7e30*/  BSYNC B0 ;  /* 0x0000000000007941 */ /* 0x000fea0003800000 */
.L_x_179:
[----:B------:R-:W-:Y:S05]  /*7e40*/  EXIT ;  /* 0x000000000000794d */ /* 0x000fea0003800000 */
.L_x_21:
[----:B-1----:R1:W2:Y:S02]  /*7e50*/  SYNCS.PHASECHK.TRANS64.TRYWAIT P1, [R3+URZ], R0 ;  /* 0x00000000030075a7 */ /* 0x0022a4000802017f */
[----:B--2---:R-:W-:Y:S05]  /*7e60*/  @!P1 NANOSLEEP.SYNCS 0x989680 ;  /* 0x009896800000995d */ /* 0x004fea0003900000 */
[----:B------:R-:W2:Y:S02]  /*7e70*/  @!P1 SYNCS.PHASECHK.TRANS64 P1, [R3+URZ], R0 ;  /* 0x00000000030095a7 */ /* 0x000ea4000802007f */
[----:B--2---:R-:W-:Y:S05]  /*7e80*/  @!P1 BRA `(.L_x_21) ;  /* 0xfffffffc00f09947 */ /* 0x004fea000383ffff */
[----:B------:R-:W-:Y:S05]  /*7e90*/  BRA `(.L_x_20) ;  /* 0xffffff98002c7947 */ /* 0x000fea000383ffff */
.L_x_26:
[----:B-1----:R1:W2:Y:S02]  /*7ea0*/  SYNCS.PHASECHK.TRANS64.TRYWAIT P1, [R5+URZ], R4 ;  /* 0x00000004050075a7 */ /* 0x0022a4000802017f */
[----:B--2---:R-:W-:Y:S05]  /*7eb0*/  @!P1 NANOSLEEP.SYNCS 0x989680 ;  /* 0x009896800000995d */ /* 0x004fea0003900000 */
[----:B------:R-:W2:Y:S02]  /*7ec0*/  @!P1 SYNCS.PHASECHK.TRANS64 P1, [R5+URZ], R4 ;  /* 0x00000004050095a7 */ /* 0x000ea4000802007f */
[----:B--2---:R-:W-:Y:S05]  /*7ed0*/  @!P1 BRA `(.L_x_26) ;  /* 0xfffffffc00f09947 */ /* 0x004fea000383ffff */
[----:B------:R-:W-:Y:S05]  /*7ee0*/  BRA `(.L_x_25) ;  /* 0xffffff9c00087947 */ /* 0x000fea000383ffff */
.L_x_167:
[----:B------:R-:W-:Y:S01]  /*7ef0*/  BSSY B1, `(.L_x_187) ;  /* 0x0000006000017945 */ /* 0x000fe20003800000 */
[----:B------:R-:W-:-:S07]  /*7f00*/  IMAD.MOV.U32 R15, RZ, RZ, -0x1 ;  /* 0xffffffffff0f7424 */ /* 0x000fce00078e00ff */
[----:B------:R-:W-:Y:S05]  /*7f10*/  WARPSYNC.COLLECTIVE R15, `(.L_x_188) ;  /* 0x000000000f0c7348 */ /* 0x000fea0003c00000 */
[----:B------:R-:W-:Y:S02]  /*7f20*/  ELECT P6, UR62, PT ;  /* 0x00000000003e782f */ /* 0x000fe400038c0000 */
[----:B------:R-:W-:Y:S01]  /*7f30*/  MOV R14, UR62 ;  /* 0x0000003e000e7c02 */ /* 0x000fe20008000f00 */
[----:B------:R-:W-:Y:S10]  /*7f40*/  ENDCOLLECTIVE ;  /* 0x000000000000791b */ /* 0x000ff40003800000 */
.L_x_188:
[----:B------:R-:W-:Y:S05]  /*7f50*/  BSYNC B1 ;  /* 0x0000000000017941 */ /* 0x000fea0003800000 */
.L_x_187:
[----:B------:R-:W-:Y:S05]  /*7f60*/  BRA `(.L_x_189) ;  /* 0xffffffec00d87947 */ /* 0x000fea000383ffff */
.L_x_170:
[----:B0-----:R0:W1:Y:S02]  /*7f70*/  SYNCS.PHASECHK.TRANS64.TRYWAIT P0, [R22+URZ+0x28], R7 ;  /* 0x00002807160075a7 */ /* 0x001064000800017f */
[----:B-1----:R-:W-:Y:S05]  /*7f80*/  @!P0 NANOSLEEP.SYNCS 0x989680 ;  /* 0x009896800000895d */ /* 0x002fea0003900000 */
[----:B------:R-:W1:Y:S02]  /*7f90*/  @!P0 SYNCS.PHASECHK.TRANS64 P0, [R22+URZ+0x28], R7 ;  /* 0x00002807160085a7 */ /* 0x000e64000800007f */
[----:B-1----:R-:W-:Y:S05]  /*7fa0*/  @!P0 BRA `(.L_x_170) ;  /* 0xfffffffc00f08947 */ /* 0x002fea000383ffff */
[----:B------:R-:W-:Y:S05]  /*7fb0*/  BRA `(.L_x_190) ;  /* 0xfffffff000207947 */ /* 0x000fea000383ffff */
.L_x_178:
[----:B------:R-:W-:Y:S01]  /*7fc0*/  BSSY B0, `(.L_x_191) ;  /* 0x0000006000007945 */ /* 0x000fe20003800000 */
[----:B------:R-:W-:-:S07]  /*7fd0*/  IMAD.MOV.U32 R15, RZ, RZ, -0x1 ;  /* 0xffffffffff0f7424 */ /* 0x000fce00078e00ff */
[----:B------:R-:W-:Y:S05]  /*7fe0*/  WARPSYNC.COLLECTIVE R15, `(.L_x_192) ;  /* 0x000000000f0c7348 */ /* 0x000fea0003c00000 */
[----:B------:R-:W-:Y:S02]  /*7ff0*/  ELECT P6, UR62, PT ;  /* 0x00000000003e782f */ /* 0x000fe400038c0000 */
[----:B------:R-:W-:Y:S01]  /*8000*/  MOV R14, UR62 ;  /* 0x0000003e000e7c02 */ /* 0x000fe20008000f00 */
[----:B------:R-:W-:Y:S10]  /*8010*/  ENDCOLLECTIVE ;  /* 0x000000000000791b */ /* 0x000ff40003800000 */
.L_x_192:
[----:B------:R-:W-:Y:S05]  /*8020*/  BSYNC B0 ;  /* 0x0000000000007941 */ /* 0x000fea0003800000 */
.L_x_191:
[----:B------:R-:W-:Y:S05]  /*8030*/  BRA `(.L_x_193) ;  /* 0xfffffff800ac7947 */ /* 0x000fea000383ffff */
.L_x_182:
[----:B0-----:R0:W1:Y:S02]  /*8040*/  SYNCS.PHASECHK.TRANS64.TRYWAIT P0, [R7+URZ], R4 ;  /* 0x00000004070075a7 */ /* 0x001064000800017f */
[----:B-1----:R-:W-:Y:S05]  /*8050*/  @!P0 NANOSLEEP.SYNCS 0x989680 ;  /* 0x009896800000895d */ /* 0x002fea0003900000 */
[----:B------:R-:W1:Y:S02]  /*8060*/  @!P0 SYNCS.PHASECHK.TRANS64 P0, [R7+URZ], R4 ;  /* 0x00000004070085a7 */ /* 0x000e64000800007f */
[----:B-1----:R-:W-:Y:S05]  /*8070*/  @!P0 BRA `(.L_x_182) ;  /* 0xfffffffc00f08947 */ /* 0x002fea000383ffff */
[----:B------:R-:W-:Y:S05]  /*8080*/  BRA `(.L_x_194) ;  /* 0xfffffff800ec7947 */ /* 0x000fea000383ffff */
.L_x_183:
[----:B0-----:R0:W1:Y:S02]  /*8090*/  SYNCS.PHASECHK.TRANS64.TRYWAIT P0, [R8+URZ], R5 ;  /* 0x00000005080075a7 */ /* 0x001064000800017f */
[----:B-1----:R-:W-:Y:S05]  /*80a0*/  @!P0 NANOSLEEP.SYNCS 0x989680 ;  /* 0x009896800000895d */ /* 0x002fea0003900000 */
[----:B------:R-:W1:Y:S02]  /*80b0*/  @!P0 SYNCS.PHASECHK.TRANS64 P0, [R8+URZ], R5 ;  /* 0x00000005080085a7 */ /* 0x000e64000800007f */
[----:B-1----:R-:W-:Y:S05]  /*80c0*/  @!P0 BRA `(.L_x_183) ;  /* 0xfffffffc00f08947 */ /* 0x002fea000383ffff */
[----:B------:R-:W-:Y:S05]  /*80d0*/  BRA `(.L_x_195) ;  /* 0xfffffff800fc7947 */ /* 0x000fea000383ffff */
.L_x_184:
[----:B0-----:R0:W1:Y:S02]  /*80e0*/  SYNCS.PHASECHK.TRANS64.TRYWAIT P0, [R9+URZ], R4 ;  /* 0x00000004090075a7 */ /* 0x001064000800017f */
[----:B-1----:R-:W-:Y:S05]  /*80f0*/  @!P0 NANOSLEEP.SYNCS 0x989680 ;  /* 0x009896800000895d */ /* 0x002fea0003900000 */
[----:B------:R-:W1:Y:S02]  /*8100*/  @!P0 SYNCS.PHASECHK.TRANS64 P0, [R9+URZ], R4 ;  /* 0x00000004090085a7 */ /* 0x000e64000800007f */
[----:B-1----:R-:W-:Y:S05]  /*8110*/  @!P0 BRA `(.L_x_184) ;  /* 0xfffffffc00f08947 */ /* 0x002fea000383ffff */
[----:B------:R-:W-:Y:S05]  /*8120*/  BRA `(.L_x_196) ;  /* 0xfffffffc000c7947 */ /* 0x000fea000383ffff */
.L_x_185:
[----:B0-----:R0:W1:Y:S02]  /*8130*/  SYNCS.PHASECHK.TRANS64.TRYWAIT P0, [R6+URZ], R5 ;  /* 0x00000005060075a7 */ /* 0x001064000800017f */
[----:B-1----:R-:W-:Y:S05]  /*8140*/  @!P0 NANOSLEEP.SYNCS 0x989680 ;  /* 0x009896800000895d */ /* 0x002fea0003900000 */
[----:B------:R-:W1:Y:S02]  /*8150*/  @!P0 SYNCS.PHASECHK.TRANS64 P0, [R6+URZ], R5 ;  /* 0x00000005060085a7 */ /* 0x000e64000800007f */
[----:B-1----:R-:W-:Y:S05]  /*8160*/  @!P0 BRA `(.L_x_185) ;  /* 0xfffffffc00f08947 */ /* 0x002fea000383ffff */
[----:B------:R-:W-:Y:S05]  /*8170*/  BRA `(.L_x_197) ;  /* 0xfffffffc00147947 */ /* 0x000fea000383ffff */
.L_x_198:
[----:B------:R-:W-:-:S00]  /*8180*/  BRA `(.L_x_198) ;  /* 0xfffffffc00fc7947 */ /* 0x000fc0000383ffff */
[----:B------:R-:W-:-:S00]  /*8190*/  NOP ;  /* 0x0000000000007918 */ /* 0x000fc00000000000 */
        /* <DEDUP_REMOVED lines=14> */
.L_x_199:


//--------------------- .nv.global.init           --------------------------
	.section	.nv.global.init,"aw",@progbits
.nv.global.init:
	.type		$str$22,@object
	.size		$str$22,($str$23 - $str$22)
$str$22:
        /*0000*/ 	.byte	0x6b, 0x5f, 0x74, 0x69, 0x6c, 0x65, 0x5f, 0x63, 0x6f, 0x75, 0x6e, 0x74, 0x20, 0x3e, 0x3d, 0x20
        /*0010*/ 	.byte	0x31, 0x00
	.type		$str$23,@object
	.size		$str$23,(__unnamed_1 - $str$23)
$str$23:
        /*0012*/ 	.byte	0x2f, 0x74, 0x6d, 0x70, 0x2f, 0x63, 0x75, 0x74, 0x6c, 0x61, 0x73, 0x73, 0x5f, 0x73, 0x77, 0x65
        /*0022*/ 	.byte	0x65, 0x70, 0x5f, 0x73, 0x72, 0x63, 0x2f, 0x69, 0x6e, 0x63, 0x6c, 0x75, 0x64, 0x65, 0x2f, 0x63
        /*0032*/ 	.byte	0x75, 0x74, 0x6c, 0x61, 0x73, 0x73, 0x2f, 0x67, 0x65, 0x6d, 0x6d, 0x2f, 0x63, 0x6f, 0x6c, 0x6c
        /*0042*/ 	.byte	0x65, 0x63, 0x74, 0x69, 0x76, 0x65, 0x2f, 0x73, 0x6d, 0x39, 0x30, 0x5f, 0x6d, 0x6d, 0x61, 0x5f
        /*0052*/ 	.byte	0x74, 0x6d, 0x61, 0x5f, 0x67, 0x6d, 0x6d, 0x61, 0x5f, 0x73, 0x73, 0x5f, 0x77, 0x61, 0x72, 0x70
        /*0062*/ 	.byte	0x73, 0x70, 0x65, 0x63, 0x69, 0x61, 0x6c, 0x69, 0x7a, 0x65, 0x64, 0x2e, 0x68, 0x70, 0x70, 0x00
	.type		__unnamed_1,@object
	.size		__unnamed_1,(.L_0 - __unnamed_1)
__unnamed_1:
        /*0072*/ 	.byte	0x76, 0x6f, 0x69, 0x64, 0x20, 0x63, 0x75, 0x74, 0x6c, 0x61, 0x73, 0x73, 0x3a, 0x3a, 0x67, 0x65
        /* <DEDUP_REMOVED lines=180> */
        /*0bc2*/ 	.byte	0x6e, 0x74, 0x69, 0x74, 0x79, 0x5d, 0x00
.L_0:


//--------------------- .nv.shared._ZN7cutlass13device_kernelINS_4gemm6kernel13GemmUniversalIN4cute5tupleIJiiiiEEENS1_10collective13CollectiveMmaINS1_34MainloopSm90TmaGmmaWarpSpecializedILi5ENS5_IJNS4_1CILi1EEENSA_ILi4EEESB_EEENS1_35KernelTmaWarpSpecializedCooperativeEEENS5_IJNSA_ILi128EEESG_NSA_ILi64EEEEEENS_6half_tENS5_IJSB_llEEESJ_SK_NS4_8TiledMMAINS4_8MMA_AtomIJNS4_4SM904GMMA26MMA_64x128x16_F32F16F16_SSILNSO_5MajorE1ELSQ_1ELNSO_7ScaleInE1ELSR_1EEEEEENS4_6LayoutINS5_IJNSA_ILi2EEESB_SB_EEENS5_IJSB_NSA_ILi0EEESX_EEEEENS5_IJNS4_10UnderscoreES10_S10_EEEEENS4_23SM90_TMA_LOAD_MULTICASTENS4_14ComposedLayoutINS4_7SwizzleILi3ELi4ELi3EEENS4_18smem_ptr_flag_bitsILi16EEENSU_INS5_IJSH_NSA_ILi8EEEEEENS5_IJSB_SH_EEEEEEEvNS4_8identityENS4_13SM90_TMA_LOADES1D_vS1E_EENS_8epilogue10collective6detail29Sm90TmaWarpSpecializedAdapterINS1I_15DefaultEpilogueISJ_NS5_IJlSB_lEEES1M_NS1H_6thread17LinearCombinationISJ_Li1EffLNS1N_9ScaleType4KindE0ELNS_15FloatRoundStyleE2ESJ_EENS1_15EpilogueDefaultEEEEEvvEEEEvNT_6ParamsE --------------------------
	.section	.nv.shared._ZN7cutlass13device_kernelINS_4gemm6kernel13GemmUniversalIN4cute5tupleIJiiiiEEENS1_10collective13CollectiveMmaINS1_34MainloopSm90TmaGmmaWarpSpecializedILi5ENS5_IJNS4_1CILi1EEENSA_ILi4EEESB_EEENS1_35KernelTmaWarpSpecializedCooperativeEEENS5_IJNSA_ILi128EEESG_NSA_ILi64EEEEEENS_6half_tENS5_IJSB_llEEESJ_SK_NS4_8TiledMMAINS4_8MMA_AtomIJNS4_4SM904GMMA26MMA_64x128x16_F32F16F16_SSILNSO_5MajorE1ELSQ_1ELNSO_7ScaleInE1ELSR_1EEEEEENS4_6LayoutINS5_IJNSA_ILi2EEESB_SB_EEENS5_IJSB_NSA_ILi0EEESX_EEEEENS5_IJNS4_10UnderscoreES10_S10_EEEEENS4_23SM90_TMA_LOAD_MULTICASTENS4_14ComposedLayoutINS4_7SwizzleILi3ELi4ELi3EEENS4_18smem_ptr_flag_bitsILi16EEENSU_INS5_IJSH_NSA_ILi8EEEEEENS5_IJSB_SH_EEEEEEEvNS4_8identityENS4_13SM90_TMA_LOADES1D_vS1E_EENS_8epilogue10collective6detail29Sm90TmaWarpSpecializedAdapterINS1I_15DefaultEpilogueISJ_NS5_IJlSB_lEEES1M_NS1H_6thread17LinearCombinationISJ_Li1EffLNS1N_9ScaleType4KindE0ELNS_15FloatRoundStyleE2ESJ_EENS1_15EpilogueDefaultEEEEEvvEEEEvNT_6ParamsE,"aw",@nobits
	.sectionflags	@""
	.align	16
	.zero		1024


//--------------------- .nv.shared.reserved.0     --------------------------
	.section	.nv.shared.reserved.0,"aw",@nobits
	.weak		__nv_reservedSMEM_offset_0_alias
	.size		__nv_reservedSMEM_offset_0_alias, 0, 0
	.other		__nv_reservedSMEM_offset_0_alias,@"STO_CUDA_RESERVED_SHARED STV_DEFAULT"
__nv_reservedSMEM_offset_0_alias:
	.zero		0


//--------------------- .nv.global                --------------------------
	.section	.nv.global,"aw",@nobits
.nv.global:
	.type		_ZN40_INTERNAL_066d487d_4_k_cu_543e68b9_249424cute1_E,@object
	.size		_ZN40_INTERNAL_066d487d_4_k_cu_543e68b9_249424cute1_E,(_ZN40_INTERNAL_066d487d_4_k_cu_543e68b9_249424cuda3std3__45__cpo6cbeginE - _ZN40_INTERNAL_066d487d_4_k_cu_543e68b9_249424cute1_E)
_ZN40_INTERNAL_066d487d_4_k_cu_543e68b9_249424cute1_E:
	.zero		1
	.type		_ZN40_INTERNAL_066d487d_4_k_cu_543e68b9_249424cuda3std3__45__cpo6cbeginE,@object
	.size		_ZN40_INTERNAL_066d487d_4_k_cu_543e68b9_249424cuda3std3__45__cpo6cbeginE,(_ZN40_INTERNAL_066d487d_4_k_cu_543e68b9_249424cuda3std3__48in_placeE - _ZN40_INTERNAL_066d487d_4_k_cu_543e68b9_249424cuda3std3__45__cpo6cbeginE)
_ZN40_INTERNAL_066d487d_4_k_cu_543e68b9_249424cuda3std3__45__cpo6cbeginE:
	.zero		1
	.type		_ZN40_INTERNAL_066d487d_4_k_cu_543e68b9_249424cuda3std3__48in_placeE,@object
	.size		_ZN40_INTERNAL_066d487d_4_k_cu_543e68b9_249424cuda3std3__48in_placeE,(_ZN40_INTERNAL_066d487d_4_k_cu_543e68b9_249424cuda3std6ranges3__45__cpo9iter_moveE - _ZN40_INTERNAL_066d487d_4_k_cu_543e68b9_249424cuda3std3__48in_placeE)
_ZN40_INTERNAL_066d487d_4_k_cu_543e68b9_249424cuda3std3__48in_placeE:
	.zero		1
	.type		_ZN40_INTERNAL_066d487d_4_k_cu_543e68b9_249424cuda3std6ranges3__45__cpo9iter_moveE,@object
	.size		_ZN40_INTERNAL_066d487d_4_k_cu_543e68b9_249424cuda3std6ranges3__45__cpo9iter_moveE,(_ZN40_INTERNAL_066d487d_4_k_cu_543e68b9_249424cuda3std3__45__cpo5beginE - _ZN40_INTERNAL_066d487d_4_k_cu_543e68b9_249424cuda3std6ranges3__45__cpo9iter_moveE)
_ZN40_INTERNAL_066d487d_4_k_cu_543e68b9_249424cuda3std6ranges3__45__cpo9iter_moveE:
	.zero		1
	.type		_ZN40_INTERNAL_066d487d_4_k_cu_543e68b9_249424cuda3std3__45__cpo5beginE,@object
	.size		_ZN40_INTERNAL_066d487d_4_k_cu_543e68b9_249424cuda3std3__45__cpo5beginE,(_ZN40_INTERNAL_066d487d_4_k_cu_543e68b9_249424cuda3std3__442_GLOBAL__N__066d487d_4_k_cu_543e68b9_249426ignoreE - _ZN40_INTERNAL_066d487d_4_k_cu_543e68b9_249424cuda3std3__45__cpo5beginE)
_ZN40_INTERNAL_066d487d_4_k_cu_543e68b9_249424cuda3std3__45__cpo5beginE:
	.zero		1
	.type		_ZN40_INTERNAL_066d487d_4_k_cu_543e68b9_249424cuda3std3__442_GLOBAL__N__066d487d_4_k_cu_543e68b9_249426ignoreE,@object
	.size		_ZN40_INTERNAL_066d487d_4_k_cu_543e68b9_249424cuda3std3__442_GLOBAL__N__066d487d_4_k_cu_543e68b9_249426ignoreE,(_ZN40_INTERNAL_066d487d_4_k_cu_543e68b9_249424cute7productE - _ZN40_INTERNAL_066d487d_4_k_cu_543e68b9_249424cuda3std3__442_GLOBAL__N__066d487d_4_k_cu_543e68b9_249426ignoreE)
_ZN40_INTERNAL_066d487d_4_k_cu_543e68b9_249424cuda3std3__442_GLOBAL__N__066d487d_4_k_cu_543e68b9_249426ignoreE:
	.zero		1
	.type		_ZN40_INTERNAL_066d487d_4_k_cu_543e68b9_249424cute7productE,@object
	.size		_ZN40_INTERNAL_066d487d_4_k_cu_543e68b9_249424cute7productE,(_ZN40_INTERNAL_066d487d_4_k_cu_543e68b9_249424cuda3std3__45__cpo3endE - _ZN40_INTERNAL_066d487d_4_k_cu_543e68b9_249424cute7productE)
_ZN40_INTERNAL_066d487d_4_k_cu_543e68b9_249424cute7productE:
	.zero		1
	.type		_ZN40_INTERNAL_066d487d_4_k_cu_543e68b9_249424cuda3std3__45__cpo3endE,@object
	.size		_ZN40_INTERNAL_066d487d_4_k_cu_543e68b9_249424cuda3std3__45__cpo3endE,(_ZN40_INTERNAL_066d487d_4_k_cu_543e68b9_249424cuda3std3__419piecewise_constructE - _ZN40_INTERNAL_066d487d_4_k_cu_543e68b9_249424cuda3std3__45__cpo3endE)
_ZN40_INTERNAL_066d487d_4_k_cu_543e68b9_249424cuda3std3__45__cpo3endE:
	.zero		1
	.type		_ZN40_INTERNAL_066d487d_4_k_cu_543e68b9_249424cuda3std3__419piecewise_constructE,@object
	.size		_ZN40_INTERNAL_066d487d_4_k_cu_543e68b9_249424cuda3std3__419piecewise_constructE,(_ZN40_INTERNAL_066d487d_4_k_cu_543e68b9_249424cuda3std3__45__cpo4cendE - _ZN40_INTERNAL_066d487d_4_k_cu_543e68b9_249424cuda3std3__419piecewise_constructE)
_ZN40_INTERNAL_066d487d_4_k_cu_543e68b9_249424cuda3std3__419piecewise_constructE:
	.zero		1
	.type		_ZN40_INTERNAL_066d487d_4_k_cu_543e68b9_249424cuda3std3__45__cpo4cendE,@object
	.size		_ZN40_INTERNAL_066d487d_4_k_cu_543e68b9_249424cuda3std3__45__cpo4cendE,(_ZN40_INTERNAL_066d487d_4_k_cu_543e68b9_249424cuda3std6ranges3__45__cpo4swapE - _ZN40_INTERNAL_066d487d_4_k_cu_543e68b9_249424cuda3std3__45__cpo4cendE)
_ZN40_INTERNAL_066d487d_4_k_cu_543e68b9_249424cuda3std3__45__cpo4cendE:
	.zero		1
	.type		_ZN40_INTERNAL_066d487d_4_k_cu_543e68b9_249424cuda3std6ranges3__45__cpo4swapE,@object
	.size		_ZN40_INTERNAL_066d487d_4_k_cu_543e68b9_249424cuda3std6ranges3__45__cpo4swapE,(.L_8 - _ZN40_INTERNAL_066d487d_4_k_cu_543e68b9_249424cuda3std6ranges3__45__cpo4swapE)
_ZN40_INTERNAL_066d487d_4_k_cu_543e68b9_249424cuda3std6ranges3__45__cpo4swapE:
	.zero		1
.L_8:


//--------------------- .nv.constant0._ZN7cutlass13device_kernelINS_4gemm6kernel13GemmUniversalIN4cute5tupleIJiiiiEEENS1_10collective13CollectiveMmaINS1_34MainloopSm90TmaGmmaWarpSpecializedILi5ENS5_IJNS4_1CILi1EEENSA_ILi4EEESB_EEENS1_35KernelTmaWarpSpecializedCooperativeEEENS5_IJNSA_ILi128EEESG_NSA_ILi64EEEEEENS_6half_tENS5_IJSB_llEEESJ_SK_NS4_8TiledMMAINS4_8MMA_AtomIJNS4_4SM904GMMA26MMA_64x128x16_F32F16F16_SSILNSO_5MajorE1ELSQ_1ELNSO_7ScaleInE1ELSR_1EEEEEENS4_6LayoutINS5_IJNSA_ILi2EEESB_SB_EEENS5_IJSB_NSA_ILi0EEESX_EEEEENS5_IJNS4_10UnderscoreES10_S10_EEEEENS4_23SM90_TMA_LOAD_MULTICASTENS4_14ComposedLayoutINS4_7SwizzleILi3ELi4ELi3EEENS4_18smem_ptr_flag_bitsILi16EEENSU_INS5_IJSH_NSA_ILi8EEEEEENS5_IJSB_SH_EEEEEEEvNS4_8identityENS4_13SM90_TMA_LOADES1D_vS1E_EENS_8epilogue10collective6detail29Sm90TmaWarpSpecializedAdapterINS1I_15DefaultEpilogueISJ_NS5_IJlSB_lEEES1M_NS1H_6thread17LinearCombinationISJ_Li1EffLNS1N_9ScaleType4KindE0ELNS_15FloatRoundStyleE2ESJ_EENS1_15EpilogueDefaultEEEEEvvEEEEvNT_6ParamsE --------------------------
	.section	.nv.constant0._ZN7cutlass13device_kernelINS_4gemm6kernel13GemmUniversalIN4cute5tupleIJiiiiEEENS1_10collective13CollectiveMmaINS1_34MainloopSm90TmaGmmaWarpSpecializedILi5ENS5_IJNS4_1CILi1EEENSA_ILi4EEESB_EEENS1_35KernelTmaWarpSpecializedCooperativeEEENS5_IJNSA_ILi128EEESG_NSA_ILi64EEEEEENS_6half_tENS5_IJSB_llEEESJ_SK_NS4_8TiledMMAINS4_8MMA_AtomIJNS4_4SM904GMMA26MMA_64x128x16_F32F16F16_SSILNSO_5MajorE1ELSQ_1ELNSO_7ScaleInE1ELSR_1EEEEEENS4_6LayoutINS5_IJNSA_ILi2EEESB_SB_EEENS5_IJSB_NSA_ILi0EEESX_EEEEENS5_IJNS4_10UnderscoreES10_S10_EEEEENS4_23SM90_TMA_LOAD_MULTICASTENS4_14ComposedLayoutINS4_7SwizzleILi3ELi4ELi3EEENS4_18smem_ptr_flag_bitsILi16EEENSU_INS5_IJSH_NSA_ILi8EEEEEENS5_IJSB_SH_EEEEEEEvNS4_8identityENS4_13SM90_TMA_LOADES1D_vS1E_EENS_8epilogue10collective6detail29Sm90TmaWarpSpecializedAdapterINS1I_15DefaultEpilogueISJ_NS5_IJlSB_lEEES1M_NS1H_6thread17LinearCombinationISJ_Li1EffLNS1N_9ScaleType4KindE0ELNS_15FloatRoundStyleE2ESJ_EENS1_15EpilogueDefaultEEEEEvvEEEEvNT_6ParamsE,"a",@progbits
	.sectionflags	@""
	.align	4
.nv.constant0._ZN7cutlass13device_kernelINS_4gemm6kernel13GemmUniversalIN4cute5tupleIJiiiiEEENS1_10collective13CollectiveMmaINS1_34MainloopSm90TmaGmmaWarpSpecializedILi5ENS5_IJNS4_1CILi1EEENSA_ILi4EEESB_EEENS1_35KernelTmaWarpSpecializedCooperativeEEENS5_IJNSA_ILi128EEESG_NSA_ILi64EEEEEENS_6half_tENS5_IJSB_llEEESJ_SK_NS4_8TiledMMAINS4_8MMA_AtomIJNS4_4SM904GMMA26MMA_64x128x16_F32F16F16_SSILNSO_5MajorE1ELSQ_1ELNSO_7ScaleInE1ELSR_1EEEEEENS4_6LayoutINS5_IJNSA_ILi2EEESB_SB_EEENS5_IJSB_NSA_ILi0EEESX_EEEEENS5_IJNS4_10UnderscoreES10_S10_EEEEENS4_23SM90_TMA_LOAD_MULTICASTENS4_14ComposedLayoutINS4_7SwizzleILi3ELi4ELi3EEENS4_18smem_ptr_flag_bitsILi16EEENSU_INS5_IJSH_NSA_ILi8EEEEEENS5_IJSB_SH_EEEEEEEvNS4_8identityENS4_13SM90_TMA_LOADES1D_vS1E_EENS_8epilogue10collective6detail29Sm90TmaWarpSpecializedAdapterINS1I_15DefaultEpilogueISJ_NS5_IJlSB_lEEES1M_NS1H_6thread17LinearCombinationISJ_Li1EffLNS1N_9ScaleType4KindE0ELNS_15FloatRoundStyleE2ESJ_EENS1_15EpilogueDefaultEEEEEvvEEEEvNT_6ParamsE:
	.zero		1664


//--------------------- SYMBOLS --------------------------

	.type		.nv.reservedSmem.offset0,@object
	.size		.nv.reservedSmem.offset0,0x4
	.type		__assertfail,@function
